def matmul_kernel(
    a_ptr,
    b_ptr,
    c_ptr,
    M,
    N,
    K,
    stride_am,
    stride_ak,
    stride_bk,
    stride_bn,
    stride_cm,
    stride_cn,
    BLOCK_M: tl.constexpr,
    BLOCK_N: tl.constexpr,
    BLOCK_K: tl.constexpr,
    GROUP_M: tl.constexpr,
):
    pid = tl.program_id(axis=0)
    num_pid_m = tl.cdiv(M, BLOCK_M)
    num_pid_n = tl.cdiv(N, BLOCK_N)
    num_pid_in_group = GROUP_M * num_pid_n
    group_id = pid // num_pid_in_group
    first_pid_m = group_id * GROUP_M
    group_size_m = min(num_pid_m - first_pid_m, GROUP_M)
    pid_m = first_pid_m + ((pid % num_pid_in_group) % group_size_m)
    pid_n = (pid % num_pid_in_group) // group_size_m

    offs_am = (pid_m * BLOCK_M + tl.arange(0, BLOCK_M)) % M
    offs_bn = (pid_n * BLOCK_N + tl.arange(0, BLOCK_N)) % N
    offs_k = tl.arange(0, BLOCK_K)
    a_ptrs = a_ptr + offs_am[:, None] * stride_am + offs_k[None, :] * stride_ak
    b_ptrs = b_ptr + offs_k[:, None] * stride_bk + offs_bn[None, :] * stride_bn

    acc = tl.zeros((BLOCK_M, BLOCK_N), dtype=tl.float32)
    for kk in range(0, tl.cdiv(K, BLOCK_K)):
        a = tl.load(a_ptrs, mask=offs_k[None, :] < K - kk * BLOCK_K, other=0.0)
        b = tl.load(b_ptrs, mask=offs_k[:, None] < K - kk * BLOCK_K, other=0.0)
        acc = tl.dot(a, b, acc)
        a_ptrs += BLOCK_K * stride_ak
        b_ptrs += BLOCK_K * stride_bk

    c = acc.to(c_ptr.dtype.element_ty)
    offs_cm = pid_m * BLOCK_M + tl.arange(0, BLOCK_M)
    offs_cn = pid_n * BLOCK_N + tl.arange(0, BLOCK_N)
    c_ptrs = c_ptr + offs_cm[:, None] * stride_cm + offs_cn[None, :] * stride_cn
    mask = (offs_cm[:, None] < M) & (offs_cn[None, :] < N)
    tl.store(c_ptrs, c, mask=mask)

# config = {"BLOCK_K": 64, "BLOCK_M": 32, "BLOCK_N": 16, "GROUP_M": 8, "arch": "sm_80", "dtype": "bf16", "num_ctas": 1, "num_stages": 2, "num_warps": 2}
# arch = sm_80


// ===== COMPILED SASS (sm_80) =====

	.target	sm_80

	.elftype	@"ET_EXEC"


//--------------------- .note.nv.tkinfo           --------------------------
	.section	.note.nv.tkinfo,"",@"SHT_NOTE"
	.sectionflags	@"SHF_NOTE_NV_TKINFO"
	.tkinfo
        /*0018*/ 	.word	0x00000002
        /*0030*/ 	.string	""
        /*0030*/ 	.string	"ptxas"
        /*0030*/ 	.string	"Cuda compilation tools, release 13.0, V13.0.88"
        /*0030*/ 	.string	"Build cuda_13.0.r13.0/compiler.36424714_0"
        /*0030*/ 	.string	"-v  -suppress-debug-info  -lineinfo  -arch sm_80 "



//--------------------- .note.nv.cuinfo           --------------------------
	.section	.note.nv.cuinfo,"",@"SHT_NOTE"
	.sectionflags	@"SHF_NOTE_NV_CUINFO"
        /*0018*/ 	.short	0x0002
        /*001a*/ 	.short	0x0050
        /*001c*/ 	.short	0x0082
	.zero		2


//--------------------- .nv.info                  --------------------------
	.section	.nv.info,"",@"SHT_CUDA_INFO"
	.align	4


	//----- nvinfo : EIATTR_REGCOUNT
	.align		4
        /*0000*/ 	.byte	0x04, 0x2f
        /*0002*/ 	.short	(.L_1 - .L_0)
	.align		4
.L_0:
        /*0004*/ 	.word	index@(matmul_kernel)
        /*0008*/ 	.word	0x000000a5


	//----- nvinfo : EIATTR_FRAME_SIZE
	.align		4
.L_1:
        /*000c*/ 	.byte	0x04, 0x11
        /*000e*/ 	.short	(.L_3 - .L_2)
	.align		4
.L_2:
        /*0010*/ 	.word	index@(matmul_kernel)
        /*0014*/ 	.word	0x00000000


	//----- nvinfo : EIATTR_MIN_STACK_SIZE
	.align		4
.L_3:
        /*0018*/ 	.byte	0x04, 0x12
        /*001a*/ 	.short	(.L_5 - .L_4)
	.align		4
.L_4:
        /*001c*/ 	.word	index@(matmul_kernel)
        /*0020*/ 	.word	0x00000000
.L_5:


//--------------------- .nv.info.matmul_kernel    --------------------------
	.section	.nv.info.matmul_kernel,"",@"SHT_CUDA_INFO"
	.sectionflags	@""
	.align	4


	//----- nvinfo : EIATTR_CUDA_API_VERSION
	.align		4
        /*0000*/ 	.byte	0x04, 0x37
        /*0002*/ 	.short	(.L_7 - .L_6)
.L_6:
        /*0004*/ 	.word	0x00000082


	//----- nvinfo : EIATTR_SW2861232_WAR
	.align		4
.L_7:
        /*0008*/ 	.byte	0x01, 0x35
	.zero		2


	//----- nvinfo : EIATTR_PARAM_CBANK
	.align		4
        /*000c*/ 	.byte	0x04, 0x0a
        /*000e*/ 	.short	(.L_9 - .L_8)
	.align		4
.L_8:
        /*0010*/ 	.word	index@(.nv.constant0.matmul_kernel)
        /*0014*/ 	.short	0x0160
        /*0016*/ 	.short	0x0050


	//----- nvinfo : EIATTR_CBANK_PARAM_SIZE
	.align		4
.L_9:
        /*0018*/ 	.byte	0x03, 0x19
        /*001a*/ 	.short	0x0050


	//----- nvinfo : EIATTR_KPARAM_INFO
	.align		4
        /*001c*/ 	.byte	0x04, 0x17
        /*001e*/ 	.short	(.L_11 - .L_10)
.L_10:
        /*0020*/ 	.word	0x00000000
        /*0024*/ 	.short	0x000d
        /*0026*/ 	.short	0x0048
        /*0028*/ 	.byte	0x00, 0xf4, 0x21, 0x00


	//----- nvinfo : EIATTR_KPARAM_INFO
	.align		4
.L_11:
        /*002c*/ 	.byte	0x04, 0x17
        /*002e*/ 	.short	(.L_13 - .L_12)
.L_12:
        /*0030*/ 	.word	0x00000000
        /*0034*/ 	.short	0x000c
        /*0036*/ 	.short	0x0040
        /*0038*/ 	.byte	0x00, 0xf4, 0x21, 0x00


	//----- nvinfo : EIATTR_KPARAM_INFO
	.align		4
.L_13:
        /*003c*/ 	.byte	0x04, 0x17
        /*003e*/ 	.short	(.L_15 - .L_14)
.L_14:
        /*0040*/ 	.word	0x00000000
        /*0044*/ 	.short	0x000b
        /*0046*/ 	.short	0x0038
        /*0048*/ 	.byte	0x00, 0xf0, 0x11, 0x00


	//----- nvinfo : EIATTR_KPARAM_INFO
	.align		4
.L_15:
        /*004c*/ 	.byte	0x04, 0x17
        /*004e*/ 	.short	(.L_17 - .L_16)
.L_16:
        /*0050*/ 	.word	0x00000000
        /*0054*/ 	.short	0x000a
        /*0056*/ 	.short	0x0034
        /*0058*/ 	.byte	0x00, 0xf0, 0x11, 0x00


	//----- nvinfo : EIATTR_KPARAM_INFO
	.align		4
.L_17:
        /*005c*/ 	.byte	0x04, 0x17
        /*005e*/ 	.short	(.L_19 - .L_18)
.L_18:
        /*0060*/ 	.word	0x00000000
        /*0064*/ 	.short	0x0009
        /*0066*/ 	.short	0x0030
        /*0068*/ 	.byte	0x00, 0xf0, 0x11, 0x00


	//----- nvinfo : EIATTR_KPARAM_INFO
	.align		4
.L_19:
        /*006c*/ 	.byte	0x04, 0x17
        /*006e*/ 	.short	(.L_21 - .L_20)
.L_20:
        /*0070*/ 	.word	0x00000000
        /*0074*/ 	.short	0x0008
        /*0076*/ 	.short	0x002c
        /*0078*/ 	.byte	0x00, 0xf0, 0x11, 0x00


	//----- nvinfo : EIATTR_KPARAM_INFO
	.align		4
.L_21:
        /*007c*/ 	.byte	0x04, 0x17
        /*007e*/ 	.short	(.L_23 - .L_22)
.L_22:
        /*0080*/ 	.word	0x00000000
        /*0084*/ 	.short	0x0007
        /*0086*/ 	.short	0x0028
        /*0088*/ 	.byte	0x00, 0xf0, 0x11, 0x00


	//----- nvinfo : EIATTR_KPARAM_INFO
	.align		4
.L_23:
        /*008c*/ 	.byte	0x04, 0x17
        /*008e*/ 	.short	(.L_25 - .L_24)
.L_24:
        /*0090*/ 	.word	0x00000000
        /*0094*/ 	.short	0x0006
        /*0096*/ 	.short	0x0024
        /*0098*/ 	.byte	0x00, 0xf0, 0x11, 0x00


	//----- nvinfo : EIATTR_KPARAM_INFO
	.align		4
.L_25:
        /*009c*/ 	.byte	0x04, 0x17
        /*009e*/ 	.short	(.L_27 - .L_26)
.L_26:
        /*00a0*/ 	.word	0x00000000
        /*00a4*/ 	.short	0x0005
        /*00a6*/ 	.short	0x0020
        /*00a8*/ 	.byte	0x00, 0xf0, 0x11, 0x00


	//----- nvinfo : EIATTR_KPARAM_INFO
	.align		4
.L_27:
        /*00ac*/ 	.byte	0x04, 0x17
        /*00ae*/ 	.short	(.L_29 - .L_28)
.L_28:
        /*00b0*/ 	.word	0x00000000
        /*00b4*/ 	.short	0x0004
        /*00b6*/ 	.short	0x001c
        /*00b8*/ 	.byte	0x00, 0xf0, 0x11, 0x00


	//----- nvinfo : EIATTR_KPARAM_INFO
	.align		4
.L_29:
        /*00bc*/ 	.byte	0x04, 0x17
        /*00be*/ 	.short	(.L_31 - .L_30)
.L_30:
        /*00c0*/ 	.word	0x00000000
        /*00c4*/ 	.short	0x0003
        /*00c6*/ 	.short	0x0018
        /*00c8*/ 	.byte	0x00, 0xf0, 0x11, 0x00


	//----- nvinfo : EIATTR_KPARAM_INFO
	.align		4
.L_31:
        /*00cc*/ 	.byte	0x04, 0x17
        /*00ce*/ 	.short	(.L_33 - .L_32)
.L_32:
        /*00d0*/ 	.word	0x00000000
        /*00d4*/ 	.short	0x0002
        /*00d6*/ 	.short	0x0010
        /*00d8*/ 	.byte	0x00, 0xf4, 0x21, 0x00


	//----- nvinfo : EIATTR_KPARAM_INFO
	.align		4
.L_33:
        /*00dc*/ 	.byte	0x04, 0x17
        /*00de*/ 	.short	(.L_35 - .L_34)
.L_34:
        /*00e0*/ 	.word	0x00000000
        /*00e4*/ 	.short	0x0001
        /*00e6*/ 	.short	0x0008
        /*00e8*/ 	.byte	0x00, 0xf4, 0x21, 0x00


	//----- nvinfo : EIATTR_KPARAM_INFO
	.align		4
.L_35:
        /*00ec*/ 	.byte	0x04, 0x17
        /*00ee*/ 	.short	(.L_37 - .L_36)
.L_36:
        /*00f0*/ 	.word	0x00000000
        /*00f4*/ 	.short	0x0000
        /*00f6*/ 	.short	0x0000
        /*00f8*/ 	.byte	0x00, 0xf4, 0x21, 0x00


	//----- nvinfo : EIATTR_MAXREG_COUNT
	.align		4
.L_37:
        /*00fc*/ 	.byte	0x03, 0x1b
        /*00fe*/ 	.short	0x00ff


	//----- nvinfo : EIATTR_NUM_BARRIERS
	.align		4
        /*0100*/ 	.byte	0x02, 0x4c
        /*0102*/ 	.byte	0x01
	.zero		1


	//----- nvinfo : EIATTR_MERCURY_ISA_VERSION
	.align		4
        /*0104*/ 	.byte	0x03, 0x5f
        /*0106*/ 	.short	0x0000


	//----- nvinfo : EIATTR_EXIT_INSTR_OFFSETS
	.align		4
        /*0108*/ 	.byte	0x04, 0x1c
        /*010a*/ 	.short	(.L_39 - .L_38)


	//   ....[0]....
.L_38:
        /*010c*/ 	.word	0x00003710


	//   ....[1]....
        /*0110*/ 	.word	0x00003740


	//----- nvinfo : EIATTR_REQNTID
	.align		4
.L_39:
        /*0114*/ 	.byte	0x04, 0x10
        /*0116*/ 	.short	(.L_41 - .L_40)
.L_40:
        /*0118*/ 	.word	0x00000040
        /*011c*/ 	.word	0x00000001
        /*0120*/ 	.word	0x00000001
.L_41:


//--------------------- .nv.callgraph             --------------------------
	.section	.nv.callgraph,"",@"SHT_CUDA_CALLGRAPH"
	.align	4
	.sectionentsize	8
	.align		4
        /*0000*/ 	.word	0x00000000
	.align		4
        /*0004*/ 	.word	0xffffffff
	.align		4
        /*0008*/ 	.word	0x00000000
	.align		4
        /*000c*/ 	.word	0xfffffffe
	.align		4
        /*0010*/ 	.word	0x00000000
	.align		4
        /*0014*/ 	.word	0xfffffffd
	.align		4
        /*0018*/ 	.word	0x00000000
	.align		4
        /*001c*/ 	.word	0xfffffffc


//--------------------- .nv.rel.action            --------------------------
	.section	.nv.rel.action,"",@"SHT_CUDA_RELOCINFO"
	.align	8
	.sectionentsize	8
        /*0000*/ 	.byte	0x73, 0x00, 0x00, 0x00, 0x00, 0x00, 0x00, 0x00, 0x00, 0x00, 0x00, 0x11, 0x25, 0x00, 0x05, 0x36


//--------------------- .nv.constant0.matmul_kernel --------------------------
	.section	.nv.constant0.matmul_kernel,"a",@progbits
	.sectionflags	@""
	.align	4
.nv.constant0.matmul_kernel:
	.zero		432


//--------------------- .text.matmul_kernel       --------------------------
	.section	.text.matmul_kernel,"ax",@progbits
	.sectioninfo	@"SHI_REGISTERS=165"
	.align	128
        .global         matmul_kernel
        .type           matmul_kernel,@function
        .size           matmul_kernel,(.L_x_4 - matmul_kernel)
        .other          matmul_kernel,@"STO_CUDA_ENTRY STV_DEFAULT"
matmul_kernel:
.text.matmul_kernel:
[----:B------:R-:W-:Y:S02]  /*0000*/  IMAD.MOV.U32 R1, RZ, RZ, c[0x0][0x28] ;  /* 0x00000a00ff017624 */ /* 0x000fe400078e00ff */
[----:B------:R-:W-:Y:S01]  /*0010*/  IMAD.MOV.U32 R0, RZ, RZ, c[0x0][0x17c] ;  /* 0x00005f00ff007624 */ /* 0x000fe200078e00ff */
[----:B------:R-:W0:Y:S01]  /*0020*/  S2R R5, SR_CTAID.X ;  /* 0x0000000000057919 */ /* 0x000e220000002500 */
[----:B------:R-:W-:Y:S01]  /*0030*/  ULDC.64 UR6, c[0x0][0x118] ;  /* 0x0000460000067ab9 */ /* 0x000fe20000000a00 */
[----:B------:R-:W-:Y:S01]  /*0040*/  CS2R R48, SRZ ;  /* 0x0000000000307805 */ /* 0x000fe2000001ff00 */
[----:B------:R-:W-:Y:S01]  /*0050*/  CS2R R50, SRZ ;  /* 0x0000000000327805 */ /* 0x000fe2000001ff00 */
[----:B------:R-:W-:-:S04]  /*0060*/  IADD3 R0, R0, 0xf, RZ ;  /* 0x0000000f00007810 */ /* 0x000fc80007ffe0ff */
[----:B------:R-:W-:-:S04]  /*0070*/  SHF.R.S32.HI R3, RZ, 0x1f, R0 ;  /* 0x0000001fff037819 */ /* 0x000fc80000011400 */
[----:B------:R-:W-:-:S04]  /*0080*/  LEA.HI R3, R3, R0, RZ, 0x4 ;  /* 0x0000000003037211 */ /* 0x000fc800078f20ff */
[----:B------:R-:W-:-:S05]  /*0090*/  SHF.R.S32.HI R3, RZ, 0x4, R3 ;  /* 0x00000004ff037819 */ /* 0x000fca0000011403 */
[----:B------:R-:W-:Y:S01]  /*00a0*/  IMAD.SHL.U32 R4, R3, 0x8, RZ ;  /* 0x0000000803047824 */ /* 0x000fe200078e00ff */
[----:B0-----:R-:W-:-:S04]  /*00b0*/  IABS R8, R5 ;  /* 0x0000000500087213 */ /* 0x001fc80000000000 */
[-C--:B------:R-:W-:Y:S02]  /*00c0*/  IABS R7, R4.reuse ;  /* 0x0000000400077213 */ /* 0x080fe40000000000 */
[----:B------:R-:W-:Y:S02]  /*00d0*/  IABS R10, R4 ;  /* 0x00000004000a7213 */ /* 0x000fe40000000000 */
[----:B------:R-:W0:Y:S08]  /*00e0*/  I2F.RP R0, R7 ;  /* 0x0000000700007306 */ /* 0x000e300000209400 */
[----:B0-----:R-:W0:Y:S02]  /*00f0*/  MUFU.RCP R0, R0 ;  /* 0x0000000000007308 */ /* 0x001e240000001000 */
[----:B0-----:R-:W-:Y:S01]  /*0100*/  IADD3 R2, R0, 0xffffffe, RZ ;  /* 0x0ffffffe00027810 */ /* 0x001fe20007ffe0ff */
[----:B------:R-:W-:-:S02]  /*0110*/  IMAD.MOV R0, RZ, RZ, -R10 ;  /* 0x000000ffff007224 */ /* 0x000fc400078e0a0a */
[----:B------:R-:W-:-:S03]  /*0120*/  IMAD.MOV.U32 R10, RZ, RZ, c[0x0][0x180] ;  /* 0x00006000ff0a7624 */ /* 0x000fc600078e00ff */
[----:B------:R0:W1:Y:S02]  /*0130*/  F2I.FTZ.U32.TRUNC.NTZ R3, R2 ;  /* 0x0000000200037305 */ /* 0x000064000021f000 */
[----:B------:R-:W-:Y:S01]  /*0140*/  IADD3 R10, R10, 0x3f, RZ ;  /* 0x0000003f0a0a7810 */ /* 0x000fe20007ffe0ff */
[----:B0-----:R-:W-:Y:S02]  /*0150*/  IMAD.MOV.U32 R2, RZ, RZ, RZ ;  /* 0x000000ffff027224 */ /* 0x001fe400078e00ff */
[----:B-1----:R-:W-:-:S04]  /*0160*/  IMAD.MOV R6, RZ, RZ, -R3 ;  /* 0x000000ffff067224 */ /* 0x002fc800078e0a03 */
[----:B------:R-:W-:Y:S02]  /*0170*/  IMAD R9, R6, R7, RZ ;  /* 0x0000000706097224 */ /* 0x000fe400078e02ff */
[----:B------:R-:W-:Y:S02]  /*0180*/  IMAD.MOV.U32 R6, RZ, RZ, R8 ;  /* 0x000000ffff067224 */ /* 0x000fe400078e0008 */
[----:B------:R-:W-:-:S06]  /*0190*/  IMAD.HI.U32 R3, R3, R9, R2 ;  /* 0x0000000903037227 */ /* 0x000fcc00078e0002 */
[----:B------:R-:W-:-:S04]  /*01a0*/  IMAD.HI.U32 R3, R3, R6, RZ ;  /* 0x0000000603037227 */ /* 0x000fc800078e00ff */
[----:B------:R-:W-:-:S05]  /*01b0*/  IMAD R0, R3, R0, R6 ;  /* 0x0000000003007224 */ /* 0x000fca00078e0206 */
[----:B------:R-:W-:-:S13]  /*01c0*/  ISETP.GT.U32.AND P1, PT, R7, R0, PT ;  /* 0x000000000700720c */ /* 0x000fda0003f24070 */
[----:B------:R-:W-:Y:S01]  /*01d0*/  @!P1 IMAD.IADD R0, R0, 0x1, -R7 ;  /* 0x0000000100009824 */ /* 0x000fe200078e0a07 */
[----:B------:R-:W-:Y:S02]  /*01e0*/  @!P1 IADD3 R3, R3, 0x1, RZ ;  /* 0x0000000103039810 */ /* 0x000fe40007ffe0ff */
[----:B------:R-:W-:Y:S02]  /*01f0*/  ISETP.NE.AND P1, PT, R4, RZ, PT ;  /* 0x000000ff0400720c */ /* 0x000fe40003f25270 */
[----:B------:R-:W-:Y:S02]  /*0200*/  ISETP.GE.U32.AND P0, PT, R0, R7, PT ;  /* 0x000000070000720c */ /* 0x000fe40003f06070 */
[----:B------:R-:W-:-:S04]  /*0210*/  LOP3.LUT R0, R5, R4, RZ, 0x3c, !PT ;  /* 0x0000000405007212 */ /* 0x000fc800078e3cff */
[----:B------:R-:W-:Y:S01]  /*0220*/  ISETP.GE.AND P2, PT, R0, RZ, PT ;  /* 0x000000ff0000720c */ /* 0x000fe20003f46270 */
[----:B------:R-:W-:-:S05]  /*0230*/  IMAD.MOV.U32 R0, RZ, RZ, 0x1f ;  /* 0x0000001fff007424 */ /* 0x000fca00078e00ff */
[----:B------:R-:W-:Y:S02]  /*0240*/  IADD3 R0, R0, c[0x0][0x178], RZ ;  /* 0x00005e0000007a10 */ /* 0x000fe40007ffe0ff */
[----:B------:R-:W-:-:S05]  /*0250*/  @P0 IADD3 R3, R3, 0x1, RZ ;  /* 0x0000000103030810 */ /* 0x000fca0007ffe0ff */
[----:B------:R-:W-:Y:S01]  /*0260*/  IMAD.MOV.U32 R2, RZ, RZ, R3 ;  /* 0x000000ffff027224 */ /* 0x000fe200078e0003 */
[----:B------:R-:W-:-:S03]  /*0270*/  SHF.R.S32.HI R3, RZ, 0x1f, R0 ;  /* 0x0000001fff037819 */ /* 0x000fc60000011400 */
[----:B------:R-:W-:Y:S01]  /*0280*/  @!P2 IMAD.MOV R2, RZ, RZ, -R2 ;  /* 0x000000ffff02a224 */ /* 0x000fe200078e0a02 */
[----:B------:R-:W-:Y:S02]  /*0290*/  @!P1 LOP3.LUT R2, RZ, R4, RZ, 0x33, !PT ;  /* 0x00000004ff029212 */ /* 0x000fe400078e33ff */
[----:B------:R-:W-:-:S03]  /*02a0*/  LEA.HI R3, R3, R0, RZ, 0x5 ;  /* 0x0000000003037211 */ /* 0x000fc600078f28ff */
[----:B------:R-:W-:Y:S02]  /*02b0*/  IMAD.SHL.U32 R6, R2, 0x8, RZ ;  /* 0x0000000802067824 */ /* 0x000fe400078e00ff */
[----:B------:R-:W-:-:S03]  /*02c0*/  IMAD.MOV R2, RZ, RZ, -R2 ;  /* 0x000000ffff027224 */ /* 0x000fc600078e0a02 */
[----:B------:R-:W-:Y:S01]  /*02d0*/  LEA.HI.SX32 R3, R3, -R6, 0x1b ;  /* 0x8000000603037211 */ /* 0x000fe200078fdaff */
[----:B------:R-:W-:-:S03]  /*02e0*/  IMAD R4, R4, R2, R5 ;  /* 0x0000000204047224 */ /* 0x000fc600078e0205 */
[----:B------:R-:W-:Y:S02]  /*02f0*/  IMNMX R11, R3, 0x8, PT ;  /* 0x00000008030b7817 */ /* 0x000fe40003800200 */
[----:B------:R-:W-:Y:S02]  /*0300*/  IABS R9, R4 ;  /* 0x0000000400097213 */ /* 0x000fe40000000000 */
[----:B------:R-:W-:-:S04]  /*0310*/  IABS R7, R11 ;  /* 0x0000000b00077213 */ /* 0x000fc80000000000 */
[----:B------:R-:W0:Y:S08]  /*0320*/  I2F.RP R0, R7 ;  /* 0x0000000700007306 */ /* 0x000e300000209400 */
[----:B0-----:R-:W0:Y:S02]  /*0330*/  MUFU.RCP R0, R0 ;  /* 0x0000000000007308 */ /* 0x001e240000001000 */
[----:B0-----:R-:W-:-:S06]  /*0340*/  IADD3 R3, R0, 0xffffffe, RZ ;  /* 0x0ffffffe00037810 */ /* 0x001fcc0007ffe0ff */
[----:B------:R-:W0:Y:S02]  /*0350*/  F2I.FTZ.U32.TRUNC.NTZ R3, R3 ;  /* 0x0000000300037305 */ /* 0x000e24000021f000 */
[----:B0-----:R-:W-:-:S04]  /*0360*/  IMAD.MOV R8, RZ, RZ, -R3 ;  /* 0x000000ffff087224 */ /* 0x001fc800078e0a03 */
[----:B------:R-:W-:Y:S01]  /*0370*/  IMAD.MOV.U32 R2, RZ, RZ, R8 ;  /* 0x000000ffff027224 */ /* 0x000fe200078e0008 */
[----:B------:R-:W-:-:S03]  /*0380*/  IABS R8, R11 ;  /* 0x0000000b00087213 */ /* 0x000fc60000000000 */
[----:B------:R-:W-:Y:S02]  /*0390*/  IMAD R5, R2, R7, RZ ;  /* 0x0000000702057224 */ /* 0x000fe400078e02ff */
[----:B------:R-:W-:Y:S02]  /*03a0*/  IMAD.MOV.U32 R2, RZ, RZ, RZ ;  /* 0x000000ffff027224 */ /* 0x000fe400078e00ff */
[----:B------:R-:W-:Y:S02]  /*03b0*/  IMAD.MOV R0, RZ, RZ, -R8 ;  /* 0x000000ffff007224 */ /* 0x000fe400078e0a08 */
        /* <DEDUP_REMOVED lines=9> */
[----:B------:R-:W-:Y:S02]  /*0450*/  ISETP.GE.AND P2, PT, R0, RZ, PT ;  /* 0x000000ff0000720c */ /* 0x000fe40003f46270 */
[----:B------:R-:W0:Y:S05]  /*0460*/  S2R R0, SR_TID.X ;  /* 0x0000000000007919 */ /* 0x000e2a0000002100 */
[----:B------:R-:W-:Y:S02]  /*0470*/  @P0 IADD3 R2, R2, 0x1, RZ ;  /* 0x0000000102020810 */ /* 0x000fe40007ffe0ff */
[----:B------:R-:W-:-:S03]  /*0480*/  ISETP.GE.AND P0, PT, R10, 0x40, PT ;  /* 0x000000400a00780c */ /* 0x000fc60003f06270 */
[----:B------:R-:W-:-:S04]  /*0490*/  IMAD.MOV.U32 R5, RZ, RZ, R2 ;  /* 0x000000ffff057224 */ /* 0x000fc800078e0002 */
[----:B------:R-:W-:Y:S01]  /*04a0*/  @!P2 IMAD.MOV R5, RZ, RZ, -R5 ;  /* 0x000000ffff05a224 */ /* 0x000fe200078e0a05 */
[----:B------:R-:W-:-:S05]  /*04b0*/  @!P1 LOP3.LUT R5, RZ, R11, RZ, 0x33, !PT ;  /* 0x0000000bff059212 */ /* 0x000fca00078e33ff */
[----:B------:R-:W-:Y:S02]  /*04c0*/  IMAD.MOV R2, RZ, RZ, -R5 ;  /* 0x000000ffff027224 */ /* 0x000fe400078e0a05 */
[----:B------:R-:W-:Y:S02]  /*04d0*/  IMAD.SHL.U32 R5, R5, 0x10, RZ ;  /* 0x0000001005057824 */ /* 0x000fe400078e00ff */
[----:B------:R-:W-:Y:S01]  /*04e0*/  IMAD R2, R11, R2, R4 ;  /* 0x000000020b027224 */ /* 0x000fe200078e0204 */
[----:B0-----:R-:W-:Y:S02]  /*04f0*/  SHF.R.U32.HI R4, RZ, 0x5, R0 ;  /* 0x00000005ff047819 */ /* 0x001fe40000011600 */
[----:B------:R-:W-:Y:S01]  /*0500*/  LOP3.LUT R3, R0, 0x20, RZ, 0xc0, !PT ;  /* 0x0000002000037812 */ /* 0x000fe200078ec0ff */
[----:B------:R-:W-:Y:S01]  /*0510*/  IMAD.IADD R7, R6, 0x1, R2 ;  /* 0x0000000106077824 */ /* 0x000fe200078e0202 */
[----:B------:R-:W-:Y:S02]  /*0520*/  LOP3.LUT R2, R0, 0x1f, RZ, 0xc0, !PT ;  /* 0x0000001f00027812 */ /* 0x000fe400078ec0ff */
[----:B------:R-:W-:-:S03]  /*0530*/  SGXT.U32 R4, R4, 0x1 ;  /* 0x000000010404781a */ /* 0x000fc60000000000 */
[----:B------:R-:W-:Y:S01]  /*0540*/  IMAD R6, R7, 0x20, R2 ;  /* 0x0000002007067824 */ /* 0x000fe200078e0202 */
[----:B------:R-:W-:Y:S05]  /*0550*/  @!P0 BRA `(.L_x_0) ;  /* 0x00002cd000008947 */ /* 0x000fea0003800000 */
[----:B------:R-:W-:Y:S01]  /*0560*/  IABS R28, c[0x0][0x17c] ;  /* 0x00005f00001c7a13 */ /* 0x000fe20000000000 */
[----:B------:R-:W-:Y:S01]  /*0570*/  IMAD.MOV.U32 R74, RZ, RZ, c[0x0][0x18c] ;  /* 0x00006300ff4a7624 */ /* 0x000fe200078e00ff */
[C---:B------:R-:W-:Y:S01]  /*0580*/  IADD3 R7, R5.reuse, 0xf, RZ ;  /* 0x0000000f05077810 */ /* 0x040fe20007ffe0ff */
[----:B------:R-:W-:Y:S01]  /*0590*/  IMAD.MOV.U32 R75, RZ, RZ, c[0x0][0x188] ;  /* 0x00006200ff4b7624 */ /* 0x000fe200078e00ff */
[----:B------:R-:W0:Y:S01]  /*05a0*/  I2F.RP R11, R28 ;  /* 0x0000001c000b7306 */ /* 0x000e220000209400 */
[C---:B------:R-:W-:Y:S01]  /*05b0*/  IADD3 R12, R5.reuse, 0xe, RZ ;  /* 0x0000000e050c7810 */ /* 0x040fe20007ffe0ff */
[----:B------:R-:W-:Y:S01]  /*05c0*/  IMAD R73, R4, c[0x0][0x188], RZ ;  /* 0x0000620004497a24 */ /* 0x000fe200078e02ff */
[----:B------:R-:W-:Y:S01]  /*05d0*/  IABS R14, R7 ;  /* 0x00000007000e7213 */ /* 0x000fe20000000000 */
[----:B------:R-:W-:Y:S01]  /*05e0*/  CS2R R48, SRZ ;  /* 0x0000000000307805 */ /* 0x000fe2000001ff00 */
[----:B------:R-:W-:Y:S01]  /*05f0*/  IABS R17, R12 ;  /* 0x0000000c00117213 */ /* 0x000fe20000000000 */
[----:B------:R-:W-:Y:S01]  /*0600*/  CS2R R50, SRZ ;  /* 0x0000000000327805 */ /* 0x000fe2000001ff00 */
[----:B------:R-:W-:Y:S01]  /*0610*/  IADD3 R13, R5, 0xd, RZ ;  /* 0x0000000d050d7810 */ /* 0x000fe20007ffe0ff */
[----:B------:R-:W-:Y:S01]  /*0620*/  CS2R R64, SRZ ;  /* 0x0000000000407805 */ /* 0x000fe2000001ff00 */
[----:B------:R-:W-:Y:S01]  /*0630*/  ISETP.GE.AND P1, PT, R7, RZ, PT ;  /* 0x000000ff0700720c */ /* 0x000fe20003f26270 */
[----:B------:R-:W-:Y:S01]  /*0640*/  CS2R R66, SRZ ;  /* 0x0000000000427805 */ /* 0x000fe2000001ff00 */
[----:B------:R-:W-:Y:S01]  /*0650*/  IABS R19, R13 ;  /* 0x0000000d00137213 */ /* 0x000fe20000000000 */
[----:B------:R-:W-:Y:S01]  /*0660*/  IMAD.SHL.U32 R74, R74, 0x40, RZ ;  /* 0x000000404a4a7824 */ /* 0x000fe200078e00ff */
[----:B------:R-:W-:Y:S01]  /*0670*/  ISETP.GE.AND P0, PT, R12, RZ, PT ;  /* 0x000000ff0c00720c */ /* 0x000fe20003f06270 */
[----:B------:R-:W-:Y:S01]  /*0680*/  IMAD.SHL.U32 R75, R75, 0x40, RZ ;  /* 0x000000404b4b7824 */ /* 0x000fe200078e00ff */
[----:B------:R-:W-:Y:S01]  /*0690*/  IADD3 R32, R5, 0xa, RZ ;  /* 0x0000000a05207810 */ /* 0x000fe20007ffe0ff */
[----:B0-----:R-:W0:Y:S01]  /*06a0*/  MUFU.RCP R11, R11 ;  /* 0x0000000b000b7308 */ /* 0x001e220000001000 */
[----:B------:R-:W-:Y:S01]  /*06b0*/  ISETP.GE.AND P4, PT, R13, RZ, PT ;  /* 0x000000ff0d00720c */ /* 0x000fe20003f86270 */
[----:B------:R-:W-:Y:S01]  /*06c0*/  ULDC UR4, c[0x0][0x180] ;  /* 0x0000600000047ab9 */ /* 0x000fe20000000800 */
[----:B------:R-:W-:-:S02]  /*06d0*/  IABS R21, R32 ;  /* 0x0000002000157213 */ /* 0x000fc40000000000 */
[C---:B------:R-:W-:Y:S02]  /*06e0*/  IADD3 R30, R5.reuse, 0xb, RZ ;  /* 0x0000000b051e7810 */ /* 0x040fe40007ffe0ff */
[C---:B------:R-:W-:Y:S02]  /*06f0*/  IADD3 R36, R5.reuse, 0x8, RZ ;  /* 0x0000000805247810 */ /* 0x040fe40007ffe0ff */
[C---:B------:R-:W-:Y:S02]  /*0700*/  IADD3 R34, R5.reuse, 0x9, RZ ;  /* 0x0000000905227810 */ /* 0x040fe40007ffe0ff */
[----:B------:R-:W-:Y:S02]  /*0710*/  IABS R25, R36 ;  /* 0x0000002400197213 */ /* 0x000fe40000000000 */
[----:B------:R-:W-:Y:S02]  /*0720*/  IABS R23, R34 ;  /* 0x0000002200177213 */ /* 0x000fe40000000000 */
[----:B------:R-:W-:-:S02]  /*0730*/  IADD3 R39, R5, 0x6, RZ ;  /* 0x0000000605277810 */ /* 0x000fc40007ffe0ff */
[----:B0-----:R-:W-:Y:S02]  /*0740*/  IADD3 R8, R11, 0xffffffe, RZ ;  /* 0x0ffffffe0b087810 */ /* 0x001fe40007ffe0ff */
[C---:B------:R-:W-:Y:S02]  /*0750*/  IADD3 R38, R5.reuse, 0x7, RZ ;  /* 0x0000000705267810 */ /* 0x040fe40007ffe0ff */
[----:B------:R0:W1:Y:S01]  /*0760*/  F2I.FTZ.U32.TRUNC.NTZ R9, R8 ;  /* 0x0000000800097305 */ /* 0x000062000021f000 */
[C---:B------:R-:W-:Y:S02]  /*0770*/  IADD3 R41, R5.reuse, 0x4, RZ ;  /* 0x0000000405297810 */ /* 0x040fe40007ffe0ff */
[----:B------:R-:W-:Y:S02]  /*0780*/  IABS R37, c[0x0][0x178] ;  /* 0x00005e0000257a13 */ /* 0x000fe40000000000 */
[----:B------:R-:W-:Y:S02]  /*0790*/  IABS R27, R41 ;  /* 0x00000029001b7213 */ /* 0x000fe40000000000 */
[C---:B------:R-:W-:Y:S01]  /*07a0*/  IADD3 R43, R5.reuse, 0x2, RZ ;  /* 0x00000002052b7810 */ /* 0x040fe20007ffe0ff */
[----:B0-----:R-:W-:Y:S01]  /*07b0*/  IMAD.MOV.U32 R8, RZ, RZ, RZ ;  /* 0x000000ffff087224 */ /* 0x001fe200078e00ff */
[----:B------:R-:W-:-:S02]  /*07c0*/  IADD3 R40, R5, 0x5, RZ ;  /* 0x0000000505287810 */ /* 0x000fc40007ffe0ff */
[----:B------:R-:W-:Y:S02]  /*07d0*/  IABS R31, R43 ;  /* 0x0000002b001f7213 */ /* 0x000fe40000000000 */
[----:B------:R-:W-:Y:S01]  /*07e0*/  IADD3 R42, R5, 0x3, RZ ;  /* 0x00000003052a7810 */ /* 0x000fe20007ffe0ff */
[--C-:B-1----:R-:W-:Y:S01]  /*07f0*/  IMAD.MOV R15, RZ, RZ, -R9.reuse ;  /* 0x000000ffff0f7224 */ /* 0x102fe200078e0a09 */
[----:B------:R-:W-:Y:S02]  /*0800*/  IABS R35, R5 ;  /* 0x0000000500237213 */ /* 0x000fe40000000000 */
[----:B------:R-:W-:Y:S01]  /*0810*/  IABS R29, R42 ;  /* 0x0000002a001d7213 */ /* 0x000fe20000000000 */
[----:B------:R-:W-:Y:S01]  /*0820*/  IMAD R15, R15, R28, RZ ;  /* 0x0000001c0f0f7224 */ /* 0x000fe200078e02ff */
[----:B------:R-:W-:Y:S02]  /*0830*/  IABS R56, R6 ;  /* 0x0000000600387213 */ /* 0x000fe40000000000 */
[C---:B------:R-:W-:Y:S01]  /*0840*/  LOP3.LUT R68, R4.reuse, 0x36, RZ, 0xfc, !PT ;  /* 0x0000003604447812 */ /* 0x040fe200078efcff */
[----:B------:R-:W-:Y:S01]  /*0850*/  IMAD.HI.U32 R8, R9, R15, R8 ;  /* 0x0000000f09087227 */ /* 0x000fe200078e0008 */
[----:B------:R-:W-:-:S02]  /*0860*/  LOP3.LUT R69, R4, 0x38, RZ, 0xfc, !PT ;  /* 0x0000003804457812 */ /* 0x000fc400078efcff */
[C---:B------:R-:W-:Y:S01]  /*0870*/  LOP3.LUT R70, R4.reuse, 0x3a, RZ, 0xfc, !PT ;  /* 0x0000003a04467812 */ /* 0x040fe200078efcff */
[----:B------:R-:W-:Y:S01]  /*0880*/  IMAD.MOV.U32 R15, RZ, RZ, R14 ;  /* 0x000000ffff0f7224 */ /* 0x000fe200078e000e */
[----:B------:R-:W-:Y:S01]  /*0890*/  LOP3.LUT R71, R4, 0x3c, RZ, 0xfc, !PT ;  /* 0x0000003c04477812 */ /* 0x000fe200078efcff */
[----:B------:R-:W-:Y:S01]  /*08a0*/  IMAD.HI.U32 R11, R8, R17, RZ ;  /* 0x00000011080b7227 */ /* 0x000fe200078e00ff */
[----:B------:R-:W-:-:S03]  /*08b0*/  LOP3.LUT R72, R4, 0x3e, RZ, 0xfc, !PT ;  /* 0x0000003e04487812 */ /* 0x000fc600078efcff */
[----:B------:R-:W-:-:S04]  /*08c0*/  IMAD.HI.U32 R9, R8, R15, RZ ;  /* 0x0000000f08097227 */ /* 0x000fc800078e00ff */
[----:B------:R-:W-:Y:S02]  /*08d0*/  IMAD.MOV R9, RZ, RZ, -R9 ;  /* 0x000000ffff097224 */ /* 0x000fe400078e0a09 */
[----:B------:R-:W-:Y:S02]  /*08e0*/  IMAD.MOV R11, RZ, RZ, -R11 ;  /* 0x000000ffff0b7224 */ /* 0x000fe400078e0a0b */
[----:B------:R-:W-:Y:S01]  /*08f0*/  IMAD R7, R28, R9, R15 ;  /* 0x000000091c077224 */ /* 0x000fe200078e020f */
[----:B------:R-:W-:Y:S01]  /*0900*/  IADD3 R9, R5, 0xc, RZ ;  /* 0x0000000c05097810 */ /* 0x000fe20007ffe0ff */
[----:B------:R-:W-:-:S03]  /*0910*/  IMAD.HI.U32 R14, R8, R19, RZ ;  /* 0x00000013080e7227 */ /* 0x000fc600078e00ff */
[----:B------:R-:W-:Y:S01]  /*0920*/  ISETP.GE.AND P3, PT, R9, RZ, PT ;  /* 0x000000ff0900720c */ /* 0x000fe20003f66270 */
[C---:B------:R-:W-:Y:S01]  /*0930*/  IMAD R12, R28.reuse, R11, R17 ;  /* 0x0000000b1c0c7224 */ /* 0x040fe200078e0211 */
[----:B------:R-:W-:Y:S01]  /*0940*/  IABS R17, R9 ;  /* 0x0000000900117213 */ /* 0x000fe20000000000 */
[----:B------:R-:W-:Y:S01]  /*0950*/  IMAD.MOV R14, RZ, RZ, -R14 ;  /* 0x000000ffff0e7224 */ /* 0x000fe200078e0a0e */
[----:B------:R-:W-:Y:S01]  /*0960*/  ISETP.GT.U32.AND P2, PT, R28, R7, PT ;  /* 0x000000071c00720c */ /* 0x000fe20003f44070 */
[----:B------:R-:W-:Y:S01]  /*0970*/  IMAD.HI.U32 R16, R8, R25, RZ ;  /* 0x0000001908107227 */ /* 0x000fe200078e00ff */
[----:B------:R-:W-:-:S03]  /*0980*/  ISETP.GT.U32.AND P6, PT, R28, R12, PT ;  /* 0x0000000c1c00720c */ /* 0x000fc60003fc4070 */
[----:B------:R-:W-:-:S04]  /*0990*/  IMAD.HI.U32 R9, R8, R17, RZ ;  /* 0x0000001108097227 */ /* 0x000fc800078e00ff */
[----:B------:R-:W-:Y:S01]  /*09a0*/  IMAD R13, R28, R14, R19 ;  /* 0x0000000e1c0d7224 */ /* 0x000fe200078e0213 */
[----:B------:R-:W-:Y:S01]  /*09b0*/  IABS R19, R30 ;  /* 0x0000001e00137213 */ /* 0x000fe20000000000 */
[----:B------:R-:W-:-:S04]  /*09c0*/  IMAD.HI.U32 R14, R8, R21, RZ ;  /* 0x00000015080e7227 */ /* 0x000fc800078e00ff */
[----:B------:R-:W-:Y:S02]  /*09d0*/  IMAD.MOV R9, RZ, RZ, -R9 ;  /* 0x000000ffff097224 */ /* 0x000fe400078e0a09 */
[----:B------:R-:W-:Y:S02]  /*09e0*/  IMAD.MOV R18, RZ, RZ, -R14 ;  /* 0x000000ffff127224 */ /* 0x000fe400078e0a0e */
[C---:B------:R-:W-:Y:S02]  /*09f0*/  IMAD R14, R28.reuse, R9, R17 ;  /* 0x000000091c0e7224 */ /* 0x040fe400078e0211 */
[--C-:B------:R-:W-:Y:S01]  /*0a00*/  @!P2 IMAD.IADD R7, R7, 0x1, -R28.reuse ;  /* 0x000000010707a824 */ /* 0x100fe200078e0a1c */
[----:B------:R-:W-:Y:S01]  /*0a10*/  ISETP.GT.U32.AND P2, PT, R28, R13, PT ;  /* 0x0000000d1c00720c */ /* 0x000fe20003f44070 */
[----:B------:R-:W-:Y:S01]  /*0a20*/  @!P6 IMAD.IADD R12, R12, 0x1, -R28 ;  /* 0x000000010c0ce824 */ /* 0x000fe200078e0a1c */
[----:B------:R-:W-:Y:S01]  /*0a30*/  ISETP.GT.U32.AND P6, PT, R28, R14, PT ;  /* 0x0000000e1c00720c */ /* 0x000fe20003fc4070 */
[----:B------:R-:W-:Y:S01]  /*0a40*/  IMAD.HI.U32 R11, R8, R19, RZ ;  /* 0x00000013080b7227 */ /* 0x000fe200078e00ff */
[----:B------:R-:W-:-:S03]  /*0a50*/  ISETP.GT.U32.AND P5, PT, R28, R7, PT ;  /* 0x000000071c00720c */ /* 0x000fc60003fa4070 */
[----:B------:R-:W-:-:S04]  /*0a60*/  IMAD.HI.U32 R15, R8, R23, RZ ;  /* 0x00000017080f7227 */ /* 0x000fc800078e00ff */
[----:B------:R-:W-:Y:S02]  /*0a70*/  IMAD.MOV R11, RZ, RZ, -R11 ;  /* 0x000000ffff0b7224 */ /* 0x000fe400078e0a0b */
[--C-:B------:R-:W-:Y:S02]  /*0a80*/  @!P2 IMAD.IADD R13, R13, 0x1, -R28.reuse ;  /* 0x000000010d0da824 */ /* 0x100fe400078e0a1c */
[----:B------:R-:W-:Y:S02]  /*0a90*/  @!P6 IMAD.IADD R14, R14, 0x1, -R28 ;  /* 0x000000010e0ee824 */ /* 0x000fe400078e0a1c */
[----:B------:R-:W-:Y:S01]  /*0aa0*/  IMAD.MOV R22, RZ, RZ, -R16 ;  /* 0x000000ffff167224 */ /* 0x000fe200078e0a10 */
[C---:B------:R-:W-:Y:S01]  /*0ab0*/  ISETP.GT.U32.AND P2, PT, R28.reuse, R13, PT ;  /* 0x0000000d1c00720c */ /* 0x040fe20003f44070 */
[C---:B------:R-:W-:Y:S01]  /*0ac0*/  IMAD R16, R28.reuse, R18, R21 ;  /* 0x000000121c107224 */ /* 0x040fe200078e0215 */
[----:B------:R-:W-:Y:S01]  /*0ad0*/  IABS R21, R39 ;  /* 0x0000002700157213 */ /* 0x000fe20000000000 */
[----:B------:R-:W-:Y:S01]  /*0ae0*/  @!P5 IMAD.IADD R7, R7, 0x1, -R28 ;  /* 0x000000010707d824 */ /* 0x000fe200078e0a1c */
[C---:B------:R-:W-:Y:S01]  /*0af0*/  ISETP.GT.U32.AND P5, PT, R28.reuse, R12, PT ;  /* 0x0000000c1c00720c */ /* 0x040fe20003fa4070 */
[----:B------:R-:W-:Y:S01]  /*0b00*/  IMAD.MOV R20, RZ, RZ, -R15 ;  /* 0x000000ffff147224 */ /* 0x000fe200078e0a0f */
[C---:B------:R-:W-:Y:S01]  /*0b10*/  ISETP.GT.U32.AND P6, PT, R28.reuse, R14, PT ;  /* 0x0000000e1c00720c */ /* 0x040fe20003fc4070 */
[----:B------:R-:W-:Y:S01]  /*0b20*/  IMAD R15, R28, R11, R19 ;  /* 0x0000000b1c0f7224 */ /* 0x000fe200078e0213 */
[----:B------:R-:W-:Y:S01]  /*0b30*/  IABS R19, R38 ;  /* 0x0000002600137213 */ /* 0x000fe20000000000 */
[----:B------:R-:W-:-:S04]  /*0b40*/  IMAD.HI.U32 R11, R8, R21, RZ ;  /* 0x00000015080b7227 */ /* 0x000fc800078e00ff */
[C---:B------:R-:W-:Y:S02]  /*0b50*/  IMAD R17, R28.reuse, R20, R23 ;  /* 0x000000141c117224 */ /* 0x040fe400078e0217 */
[----:B------:R-:W-:Y:S01]  /*0b60*/  IMAD R18, R28, R22, R25 ;  /* 0x000000161c127224 */ /* 0x000fe200078e0219 */
[----:B------:R-:W0:Y:S01]  /*0b70*/  I2F.RP R23, R37 ;  /* 0x0000002500177306 */ /* 0x000e220000209400 */
[----:B------:R-:W-:Y:S01]  /*0b80*/  IMAD.HI.U32 R9, R8, R19, RZ ;  /* 0x0000001308097227 */ /* 0x000fe200078e00ff */
[----:B------:R-:W-:-:S03]  /*0b90*/  IABS R25, R40 ;  /* 0x0000002800197213 */ /* 0x000fc60000000000 */
[----:B------:R-:W-:Y:S02]  /*0ba0*/  IMAD.MOV R22, RZ, RZ, -R11 ;  /* 0x000000ffff167224 */ /* 0x000fe400078e0a0b */
[----:B------:R-:W-:-:S04]  /*0bb0*/  IMAD.HI.U32 R11, R8, R27, RZ ;  /* 0x0000001b080b7227 */ /* 0x000fc800078e00ff */
[----:B------:R-:W-:Y:S02]  /*0bc0*/  IMAD.MOV R20, RZ, RZ, -R9 ;  /* 0x000000ffff147224 */ /* 0x000fe400078e0a09 */
[----:B------:R-:W-:Y:S02]  /*0bd0*/  IMAD.MOV R11, RZ, RZ, -R11 ;  /* 0x000000ffff0b7224 */ /* 0x000fe400078e0a0b */
[--C-:B------:R-:W-:Y:S01]  /*0be0*/  @!P5 IMAD.IADD R12, R12, 0x1, -R28.reuse ;  /* 0x000000010c0cd824 */ /* 0x100fe200078e0a1c */
[C---:B------:R-:W-:Y:S01]  /*0bf0*/  ISETP.GT.U32.AND P5, PT, R28.reuse, R15, PT ;  /* 0x0000000f1c00720c */ /* 0x040fe20003fa4070 */
[--C-:B------:R-:W-:Y:S01]  /*0c00*/  @!P2 IMAD.IADD R13, R13, 0x1, -R28.reuse ;  /* 0x000000010d0da824 */ /* 0x100fe200078e0a1c */
[----:B------:R-:W-:Y:S01]  /*0c10*/  ISETP.GT.U32.AND P2, PT, R28, R16, PT ;  /* 0x000000101c00720c */ /* 0x000fe20003f44070 */
[----:B------:R-:W-:Y:S01]  /*0c20*/  @!P6 IMAD.IADD R14, R14, 0x1, -R28 ;  /* 0x000000010e0ee824 */ /* 0x000fe200078e0a1c */
[C---:B------:R-:W-:Y:S01]  /*0c30*/  ISETP.GT.U32.AND P6, PT, R28.reuse, R17, PT ;  /* 0x000000111c00720c */ /* 0x040fe20003fc4070 */
[C---:B------:R-:W-:Y:S01]  /*0c40*/  IMAD R19, R28.reuse, R20, R19 ;  /* 0x000000141c137224 */ /* 0x040fe200078e0213 */
[----:B0-----:R-:W0:Y:S01]  /*0c50*/  MUFU.RCP R23, R23 ;  /* 0x0000001700177308 */ /* 0x001e220000001000 */
[----:B------:R-:W-:-:S02]  /*0c60*/  IMAD R20, R28, R22, R21 ;  /* 0x000000161c147224 */ /* 0x000fc400078e0215 */
[----:B------:R-:W-:Y:S02]  /*0c70*/  IMAD R22, R28, R11, R27 ;  /* 0x0000000b1c167224 */ /* 0x000fe400078e021b */
[----:B------:R-:W-:-:S04]  /*0c80*/  IMAD.HI.U32 R11, R8, R31, RZ ;  /* 0x0000001f080b7227 */ /* 0x000fc800078e00ff */
[----:B------:R-:W-:Y:S02]  /*0c90*/  IMAD.MOV R11, RZ, RZ, -R11 ;  /* 0x000000ffff0b7224 */ /* 0x000fe400078e0a0b */
[----:B------:R-:W-:-:S04]  /*0ca0*/  IMAD.HI.U32 R9, R8, R25, RZ ;  /* 0x0000001908097227 */ /* 0x000fc800078e00ff */
[C---:B------:R-:W-:Y:S01]  /*0cb0*/  IMAD R24, R28.reuse, R11, R31 ;  /* 0x0000000b1c187224 */ /* 0x040fe200078e021f */
[----:B0-----:R-:W-:Y:S01]  /*0cc0*/  IADD3 R27, R23, 0xffffffe, RZ ;  /* 0x0ffffffe171b7810 */ /* 0x001fe20007ffe0ff */
[--C-:B------:R-:W-:Y:S01]  /*0cd0*/  @!P5 IMAD.IADD R15, R15, 0x1, -R28.reuse ;  /* 0x000000010f0fd824 */ /* 0x100fe200078e0a1c */
[----:B------:R-:W-:Y:S01]  /*0ce0*/  ISETP.GT.U32.AND P5, PT, R28, R18, PT ;  /* 0x000000121c00720c */ /* 0x000fe20003fa4070 */
[--C-:B------:R-:W-:Y:S01]  /*0cf0*/  @!P2 IMAD.IADD R16, R16, 0x1, -R28.reuse ;  /* 0x000000011010a824 */ /* 0x100fe200078e0a1c */
[C---:B------:R-:W-:Y:S01]  /*0d00*/  ISETP.GT.U32.AND P2, PT, R28.reuse, R19, PT ;  /* 0x000000131c00720c */ /* 0x040fe20003f44070 */
[----:B------:R-:W-:Y:S01]  /*0d10*/  @!P6 IMAD.IADD R17, R17, 0x1, -R28 ;  /* 0x000000011111e824 */ /* 0x000fe200078e0a1c */
[----:B------:R-:W-:Y:S01]  /*0d20*/  ISETP.GT.U32.AND P6, PT, R28, R15, PT ;  /* 0x0000000f1c00720c */ /* 0x000fe20003fc4070 */
[----:B------:R-:W-:Y:S02]  /*0d30*/  IMAD.MOV.U32 R11, RZ, RZ, R7 ;  /* 0x000000ffff0b7224 */ /* 0x000fe400078e0007 */
[----:B------:R-:W-:-:S02]  /*0d40*/  IMAD.MOV R9, RZ, RZ, -R9 ;  /* 0x000000ffff097224 */ /* 0x000fc400078e0a09 */
[----:B------:R-:W-:Y:S01]  /*0d50*/  @!P1 IMAD.MOV R11, RZ, RZ, -R11 ;  /* 0x000000ffff0b9224 */ /* 0x000fe200078e0a0b */
[C---:B------:R-:W-:Y:S01]  /*0d60*/  ISETP.GT.U32.AND P1, PT, R28.reuse, R17, PT ;  /* 0x000000111c00720c */ /* 0x040fe20003f24070 */
[----:B------:R-:W-:Y:S01]  /*0d70*/  IMAD R21, R28, R9, R25 ;  /* 0x000000091c157224 */ /* 0x000fe200078e0219 */
[----:B------:R-:W-:Y:S01]  /*0d80*/  IADD3 R25, R5, 0x1, RZ ;  /* 0x0000000105197810 */ /* 0x000fe20007ffe0ff */
[----:B------:R-:W-:-:S03]  /*0d90*/  IMAD.HI.U32 R9, R8, R29, RZ ;  /* 0x0000001d08097227 */ /* 0x000fc600078e00ff */
[----:B------:R-:W-:Y:S01]  /*0da0*/  IABS R33, R25 ;  /* 0x0000001900217213 */ /* 0x000fe20000000000 */
[----:B------:R-:W-:Y:S02]  /*0db0*/  IMAD.MOV R9, RZ, RZ, -R9 ;  /* 0x000000ffff097224 */ /* 0x000fe400078e0a09 */
[--C-:B------:R-:W-:Y:S01]  /*0dc0*/  @!P5 IMAD.IADD R18, R18, 0x1, -R28.reuse ;  /* 0x000000011212d824 */ /* 0x100fe200078e0a1c */
[C---:B------:R-:W-:Y:S01]  /*0dd0*/  ISETP.GT.U32.AND P5, PT, R28.reuse, R16, PT ;  /* 0x000000101c00720c */ /* 0x040fe20003fa4070 */
[----:B------:R-:W-:Y:S02]  /*0de0*/  @!P2 IMAD.IADD R19, R19, 0x1, -R28 ;  /* 0x000000011313a824 */ /* 0x000fe400078e0a1c */
[C---:B------:R-:W-:Y:S02]  /*0df0*/  IMAD R23, R28.reuse, R9, R29 ;  /* 0x000000091c177224 */ /* 0x040fe400078e021d */
[----:B------:R0:W1:Y:S01]  /*0e00*/  F2I.FTZ.U32.TRUNC.NTZ R9, R27 ;  /* 0x0000001b00097305 */ /* 0x000062000021f000 */
[----:B------:R-:W-:Y:S01]  /*0e10*/  @!P0 IMAD.MOV R12, RZ, RZ, -R12 ;  /* 0x000000ffff0c8224 */ /* 0x000fe200078e0a0c */
[C---:B------:R-:W-:Y:S01]  /*0e20*/  ISETP.GT.U32.AND P0, PT, R28.reuse, R18, PT ;  /* 0x000000121c00720c */ /* 0x040fe20003f04070 */
[--C-:B------:R-:W-:Y:S01]  /*0e30*/  @!P6 IMAD.IADD R15, R15, 0x1, -R28.reuse ;  /* 0x000000010f0fe824 */ /* 0x100fe200078e0a1c */
[C---:B------:R-:W-:Y:S01]  /*0e40*/  ISETP.GT.U32.AND P2, PT, R28.reuse, R19, PT ;  /* 0x000000131c00720c */ /* 0x040fe20003f44070 */
[----:B------:R-:W-:Y:S01]  /*0e50*/  @!P1 IMAD.IADD R17, R17, 0x1, -R28 ;  /* 0x0000000111119824 */ /* 0x000fe200078e0a1c */
[----:B------:R-:W-:Y:S01]  /*0e60*/  ISETP.GT.U32.AND P6, PT, R28, R20, PT ;  /* 0x000000141c00720c */ /* 0x000fe20003fc4070 */
[----:B------:R-:W-:Y:S01]  /*0e70*/  IMAD.HI.U32 R26, R8, R33, RZ ;  /* 0x00000021081a7227 */ /* 0x000fe200078e00ff */
[----:B------:R-:W-:-:S03]  /*0e80*/  ISETP.GT.U32.AND P1, PT, R28, R22, PT ;  /* 0x000000161c00720c */ /* 0x000fc60003f24070 */
[----:B------:R-:W-:-:S04]  /*0e90*/  IMAD.HI.U32 R8, R8, R35, RZ ;  /* 0x0000002308087227 */ /* 0x000fc800078e00ff */
[----:B------:R-:W-:Y:S02]  /*0ea0*/  IMAD.MOV R26, RZ, RZ, -R26 ;  /* 0x000000ffff1a7224 */ /* 0x000fe400078e0a1a */
[----:B------:R-:W-:Y:S02]  /*0eb0*/  IMAD.MOV R8, RZ, RZ, -R8 ;  /* 0x000000ffff087224 */ /* 0x000fe400078e0a08 */
[----:B------:R-:W-:Y:S01]  /*0ec0*/  IMAD R26, R28, R26, R33 ;  /* 0x0000001a1c1a7224 */ /* 0x000fe200078e0221 */
[----:B------:R-:W-:Y:S01]  /*0ed0*/  LOP3.LUT R33, R4, 0x30, RZ, 0xfc, !PT ;  /* 0x0000003004217812 */ /* 0x000fe200078efcff */
[--C-:B------:R-:W-:Y:S01]  /*0ee0*/  @!P5 IMAD.IADD R16, R16, 0x1, -R28.reuse ;  /* 0x000000011010d824 */ /* 0x100fe200078e0a1c */
[C---:B------:R-:W-:Y:S01]  /*0ef0*/  ISETP.GT.U32.AND P5, PT, R28.reuse, R21, PT ;  /* 0x000000151c00720c */ /* 0x040fe20003fa4070 */
[----:B0-----:R-:W-:Y:S01]  /*0f00*/  IMAD R27, R28, R8, R35 ;  /* 0x000000081c1b7224 */ /* 0x001fe200078e0223 */
[----:B------:R-:W-:Y:S01]  /*0f10*/  LOP3.LUT R35, R4, 0x34, RZ, 0xfc, !PT ;  /* 0x0000003404237812 */ /* 0x000fe200078efcff */
[--C-:B------:R-:W-:Y:S01]  /*0f20*/  @!P0 IMAD.IADD R18, R18, 0x1, -R28.reuse ;  /* 0x0000000112128824 */ /* 0x100fe200078e0a1c */
[C---:B------:R-:W-:Y:S01]  /*0f30*/  ISETP.GT.U32.AND P0, PT, R28.reuse, R23, PT ;  /* 0x000000171c00720c */ /* 0x040fe20003f04070 */
[--C-:B------:R-:W-:Y:S01]  /*0f40*/  @!P2 IMAD.IADD R19, R19, 0x1, -R28.reuse ;  /* 0x000000011313a824 */ /* 0x100fe200078e0a1c */
[----:B------:R-:W-:Y:S01]  /*0f50*/  ISETP.GT.U32.AND P2, PT, R28, R24, PT ;  /* 0x000000181c00720c */ /* 0x000fe20003f44070 */
[--C-:B------:R-:W-:Y:S01]  /*0f60*/  @!P6 IMAD.IADD R20, R20, 0x1, -R28.reuse ;  /* 0x000000011414e824 */ /* 0x100fe200078e0a1c */
[----:B------:R-:W-:Y:S01]  /*0f70*/  ISETP.GT.U32.AND P6, PT, R28, R26, PT ;  /* 0x0000001a1c00720c */ /* 0x000fe20003fc4070 */
[----:B------:R-:W-:Y:S01]  /*0f80*/  @!P1 IMAD.IADD R22, R22, 0x1, -R28 ;  /* 0x0000000116169824 */ /* 0x000fe200078e0a1c */
[----:B------:R-:W-:Y:S01]  /*0f90*/  ISETP.GE.AND P1, PT, R30, RZ, PT ;  /* 0x000000ff1e00720c */ /* 0x000fe20003f26270 */
[----:B-1----:R-:W-:-:S02]  /*0fa0*/  IMAD.MOV R8, RZ, RZ, -R9 ;  /* 0x000000ffff087224 */ /* 0x002fc400078e0a09 */
[--C-:B------:R-:W-:Y:S01]  /*0fb0*/  @!P5 IMAD.IADD R21, R21, 0x1, -R28.reuse ;  /* 0x000000011515d824 */ /* 0x100fe200078e0a1c */
[----:B------:R-:W-:Y:S01]  /*0fc0*/  ISETP.GT.U32.AND P5, PT, R28, R27, PT ;  /* 0x0000001b1c00720c */ /* 0x000fe20003fa4070 */
[----:B------:R-:W-:Y:S02]  /*0fd0*/  IMAD R7, R8, R37, RZ ;  /* 0x0000002508077224 */ /* 0x000fe400078e02ff */
[----:B------:R-:W-:Y:S02]  /*0fe0*/  IMAD.MOV.U32 R8, RZ, RZ, RZ ;  /* 0x000000ffff087224 */ /* 0x000fe400078e00ff */
[----:B------:R-:W-:Y:S01]  /*0ff0*/  @!P0 IMAD.IADD R23, R23, 0x1, -R28 ;  /* 0x0000000117178824 */ /* 0x000fe200078e0a1c */
[----:B------:R-:W-:Y:S01]  /*1000*/  ISETP.GE.AND P0, PT, R32, RZ, PT ;  /* 0x000000ff2000720c */ /* 0x000fe20003f06270 */
[----:B------:R-:W-:Y:S01]  /*1010*/  IMAD.HI.U32 R8, R9, R7, R8 ;  /* 0x0000000709087227 */ /* 0x000fe200078e0008 */
[----:B------:R-:W-:Y:S02]  /*1020*/  SHF.R.S32.HI R7, RZ, 0x1f, R10 ;  /* 0x0000001fff077819 */ /* 0x000fe4000001140a */
[----:B------:R-:W-:Y:S01]  /*1030*/  LOP3.LUT R32, R4, 0x2e, RZ, 0xfc, !PT ;  /* 0x0000002e04207812 */ /* 0x000fe200078efcff */
[--C-:B------:R-:W-:Y:S01]  /*1040*/  @!P2 IMAD.IADD R24, R24, 0x1, -R28.reuse ;  /* 0x000000011818a824 */ /* 0x100fe200078e0a1c */
[----:B------:R-:W-:Y:S01]  /*1050*/  ISETP.GE.AND P2, PT, R34, RZ, PT ;  /* 0x000000ff2200720c */ /* 0x000fe20003f46270 */
[----:B------:R-:W-:Y:S01]  /*1060*/  @!P6 IMAD.IADD R26, R26, 0x1, -R28 ;  /* 0x000000011a1ae824 */ /* 0x000fe200078e0a1c */
[----:B------:R-:W-:Y:S01]  /*1070*/  ISETP.GE.AND P6, PT, R36, RZ, PT ;  /* 0x000000ff2400720c */ /* 0x000fe20003fc6270 */
[----:B------:R-:W-:Y:S01]  /*1080*/  @!P3 IMAD.MOV R14, RZ, RZ, -R14 ;  /* 0x000000ffff0eb224 */ /* 0x000fe200078e0a0e */
[C---:B------:R-:W-:Y:S01]  /*1090*/  ISETP.GT.U32.AND P3, PT, R28.reuse, R21, PT ;  /* 0x000000151c00720c */ /* 0x040fe20003f64070 */
[----:B------:R-:W-:Y:S01]  /*10a0*/  @!P1 IMAD.MOV R15, RZ, RZ, -R15 ;  /* 0x000000ffff0f9224 */ /* 0x000fe200078e0a0f */
[----:B------:R-:W-:Y:S01]  /*10b0*/  ISETP.GT.U32.AND P1, PT, R28, R22, PT ;  /* 0x000000161c00720c */ /* 0x000fe20003f24070 */
[----:B------:R-:W-:Y:S01]  /*10c0*/  IMAD.HI.U32 R8, R8, R56, RZ ;  /* 0x0000003808087227 */ /* 0x000fe200078e00ff */
[----:B------:R-:W-:-:S02]  /*10d0*/  LEA.HI R133, R7, R10, RZ, 0x6 ;  /* 0x0000000a07857211 */ /* 0x000fc400078f30ff */
[----:B------:R-:W-:Y:S01]  /*10e0*/  LOP3.LUT R10, RZ, c[0x0][0x17c], RZ, 0x33, !PT ;  /* 0x00005f00ff0a7a12 */ /* 0x000fe200078e33ff */
[----:B------:R-:W-:Y:S01]  /*10f0*/  @!P4 IMAD.MOV R13, RZ, RZ, -R13 ;  /* 0x000000ffff0dc224 */ /* 0x000fe200078e0a0d */
[----:B------:R-:W-:Y:S01]  /*1100*/  ISETP.GT.U32.AND P4, PT, R28, R20, PT ;  /* 0x000000141c00720c */ /* 0x000fe20003f84070 */
[----:B------:R-:W-:Y:S01]  /*1110*/  IMAD.MOV R8, RZ, RZ, -R8 ;  /* 0x000000ffff087224 */ /* 0x000fe200078e0a08 */
[----:B------:R-:W-:Y:S01]  /*1120*/  LOP3.LUT R34, R4, 0x32, RZ, 0xfc, !PT ;  /* 0x0000003204227812 */ /* 0x000fe200078efcff */
[----:B------:R-:W-:Y:S01]  /*1130*/  @!P5 IMAD.IADD R27, R27, 0x1, -R28 ;  /* 0x000000011b1bd824 */ /* 0x000fe200078e0a1c */
[----:B------:R-:W-:Y:S01]  /*1140*/  ISETP.GT.U32.AND P5, PT, R28, R26, PT ;  /* 0x0000001a1c00720c */ /* 0x000fe20003fa4070 */
[----:B------:R-:W-:Y:S01]  /*1150*/  IMAD R56, R37, R8, R56 ;  /* 0x0000000825387224 */ /* 0x000fe200078e0238 */
[----:B------:R-:W-:Y:S01]  /*1160*/  LOP3.LUT R8, R0, 0x7, RZ, 0xc0, !PT ;  /* 0x0000000700087812 */ /* 0x000fe200078ec0ff */
[----:B------:R-:W-:Y:S01]  /*1170*/  @!P0 IMAD.MOV R16, RZ, RZ, -R16 ;  /* 0x000000ffff108224 */ /* 0x000fe200078e0a10 */
[C---:B------:R-:W-:Y:S01]  /*1180*/  ISETP.GT.U32.AND P0, PT, R28.reuse, R23, PT ;  /* 0x000000171c00720c */ /* 0x040fe20003f04070 */
[----:B------:R-:W-:Y:S01]  /*1190*/  @!P2 IMAD.MOV R17, RZ, RZ, -R17 ;  /* 0x000000ffff11a224 */ /* 0x000fe200078e0a11 */
[C---:B------:R-:W-:Y:S01]  /*11a0*/  ISETP.GT.U32.AND P2, PT, R28.reuse, R24, PT ;  /* 0x000000181c00720c */ /* 0x040fe20003f44070 */
[----:B------:R-:W-:Y:S01]  /*11b0*/  @!P6 IMAD.MOV R18, RZ, RZ, -R18 ;  /* 0x000000ffff12e224 */ /* 0x000fe200078e0a12 */
[----:B------:R-:W-:Y:S01]  /*11c0*/  ISETP.GT.U32.AND P6, PT, R28, R27, PT ;  /* 0x0000001b1c00720c */ /* 0x000fe20003fc4070 */
[--C-:B------:R-:W-:Y:S01]  /*11d0*/  @!P3 IMAD.IADD R21, R21, 0x1, -R28.reuse ;  /* 0x000000011515b824 */ /* 0x100fe200078e0a1c */
[----:B------:R-:W-:Y:S01]  /*11e0*/  ISETP.GE.AND P3, PT, R39, RZ, PT ;  /* 0x000000ff2700720c */ /* 0x000fe20003f66270 */
[--C-:B------:R-:W-:Y:S01]  /*11f0*/  @!P1 IMAD.IADD R22, R22, 0x1, -R28.reuse ;  /* 0x0000000116169824 */ /* 0x100fe200078e0a1c */
[----:B------:R-:W-:Y:S01]  /*1200*/  ISETP.GT.U32.AND P1, PT, R37, R56, PT ;  /* 0x000000382500720c */ /* 0x000fe20003f24070 */
[--C-:B------:R-:W-:Y:S01]  /*1210*/  @!P4 IMAD.IADD R20, R20, 0x1, -R28.reuse ;  /* 0x000000011414c824 */ /* 0x100fe200078e0a1c */
[----:B------:R-:W-:Y:S01]  /*1220*/  ISETP.GE.AND P4, PT, R38, RZ, PT ;  /* 0x000000ff2600720c */ /* 0x000fe20003f86270 */
[--C-:B------:R-:W-:Y:S01]  /*1230*/  @!P5 IMAD.IADD R26, R26, 0x1, -R28.reuse ;  /* 0x000000011a1ad824 */ /* 0x100fe200078e0a1c */
[----:B------:R-:W-:Y:S01]  /*1240*/  ISETP.GE.AND P5, PT, R42, RZ, PT ;  /* 0x000000ff2a00720c */ /* 0x000fe20003fa6270 */
[--C-:B------:R-:W-:Y:S01]  /*1250*/  @!P0 IMAD.IADD R23, R23, 0x1, -R28.reuse ;  /* 0x0000000117178824 */ /* 0x100fe200078e0a1c */
[----:B------:R-:W-:Y:S01]  /*1260*/  ISETP.GE.AND P0, PT, R40, RZ, PT ;  /* 0x000000ff2800720c */ /* 0x000fe20003f06270 */
[--C-:B------:R-:W-:Y:S01]  /*1270*/  @!P2 IMAD.IADD R24, R24, 0x1, -R28.reuse ;  /* 0x000000011818a824 */ /* 0x100fe200078e0a1c */
[----:B------:R-:W-:Y:S01]  /*1280*/  ISETP.GE.AND P2, PT, R41, RZ, PT ;  /* 0x000000ff2900720c */ /* 0x000fe20003f46270 */
[----:B------:R-:W-:Y:S01]  /*1290*/  @!P6 IMAD.IADD R27, R27, 0x1, -R28 ;  /* 0x000000011b1be824 */ /* 0x000fe200078e0a1c */
[----:B------:R-:W-:Y:S01]  /*12a0*/  ISETP.GE.AND P6, PT, R43, RZ, PT ;  /* 0x000000ff2b00720c */ /* 0x000fe20003fc6270 */
[----:B------:R-:W-:Y:S01]  /*12b0*/  @!P3 IMAD.MOV R20, RZ, RZ, -R20 ;  /* 0x000000ffff14b224 */ /* 0x000fe200078e0a14 */
[----:B------:R-:W-:Y:S01]  /*12c0*/  ISETP.GE.AND P3, PT, R5, RZ, PT ;  /* 0x000000ff0500720c */ /* 0x000fe20003f66270 */
[----:B------:R-:W-:Y:S01]  /*12d0*/  @!P1 IMAD.IADD R56, R56, 0x1, -R37 ;  /* 0x0000000138389824 */ /* 0x000fe200078e0a25 */
[----:B------:R-:W-:Y:S01]  /*12e0*/  ISETP.GE.AND P1, PT, R25, RZ, PT ;  /* 0x000000ff1900720c */ /* 0x000fe20003f26270 */
[----:B------:R-:W-:Y:S01]  /*12f0*/  @!P4 IMAD.MOV R19, RZ, RZ, -R19 ;  /* 0x000000ffff13c224 */ /* 0x000fe200078e0a13 */
[----:B------:R-:W-:Y:S01]  /*1300*/  LOP3.LUT R25, R4, 0x20, RZ, 0xfc, !PT ;  /* 0x0000002004197812 */ /* 0x000fe200078efcff */
[----:B------:R-:W-:Y:S01]  /*1310*/  @!P5 IMAD.MOV R23, RZ, RZ, -R23 ;  /* 0x000000ffff17d224 */ /* 0x000fe200078e0a17 */
[----:B------:R-:W-:Y:S01]  /*1320*/  ISETP.GT.U32.AND P4, PT, R37, R56, PT ;  /* 0x000000382500720c */ /* 0x000fe20003f84070 */
[----:B------:R-:W-:Y:S01]  /*1330*/  @!P0 IMAD.MOV R21, RZ, RZ, -R21 ;  /* 0x000000ffff158224 */ /* 0x000fe200078e0a15 */
[----:B------:R-:W-:Y:S01]  /*1340*/  ISETP.NE.AND P0, PT, RZ, c[0x0][0x17c], PT ;  /* 0x00005f00ff007a0c */ /* 0x000fe20003f05270 */
[----:B------:R-:W-:Y:S01]  /*1350*/  @!P2 IMAD.MOV R22, RZ, RZ, -R22 ;  /* 0x000000ffff16a224 */ /* 0x000fe200078e0a16 */
[----:B------:R-:W-:Y:S01]  /*1360*/  SHF.R.S32.HI R133, RZ, 0x6, R133 ;  /* 0x00000006ff857819 */ /* 0x000fe20000011485 */
[----:B------:R-:W-:Y:S01]  /*1370*/  @!P6 IMAD.MOV R24, RZ, RZ, -R24 ;  /* 0x000000ffff18e224 */ /* 0x000fe200078e0a18 */
[C---:B------:R-:W-:Y:S01]  /*1380*/  SEL R36, R10.reuse, R11, !P0 ;  /* 0x0000000b0a247207 */ /* 0x040fe20004000000 */
[----:B------:R-:W-:Y:S01]  /*1390*/  @!P3 IMAD.MOV R27, RZ, RZ, -R27 ;  /* 0x000000ffff1bb224 */ /* 0x000fe200078e0a1b */
[C---:B------:R-:W-:Y:S01]  /*13a0*/  SEL R38, R10.reuse, R13, !P0 ;  /* 0x0000000d0a267207 */ /* 0x040fe20004000000 */
[----:B------:R-:W-:Y:S01]  /*13b0*/  @!P1 IMAD.MOV R26, RZ, RZ, -R26 ;  /* 0x000000ffff1a9224 */ /* 0x000fe200078e0a1a */
[----:B------:R-:W-:Y:S01]  /*13c0*/  SEL R39, R10, R14, !P0 ;  /* 0x0000000e0a277207 */ /* 0x000fe20004000000 */
[----:B------:R-:W-:Y:S01]  /*13d0*/  IMAD.SHL.U32 R9, R0, 0x8, RZ ;  /* 0x0000000800097824 */ /* 0x000fe200078e00ff */
[----:B------:R-:W-:Y:S01]  /*13e0*/  SEL R40, R10, R15, !P0 ;  /* 0x0000000f0a287207 */ /* 0x000fe20004000000 */
[----:B------:R-:W-:Y:S01]  /*13f0*/  @!P4 IMAD.IADD R56, R56, 0x1, -R37 ;  /* 0x000000013838c824 */ /* 0x000fe200078e0a25 */
[----:B------:R-:W-:Y:S01]  /*1400*/  SEL R37, R10, R12, !P0 ;  /* 0x0000000c0a257207 */ /* 0x000fe20004000000 */
[----:B------:R-:W-:Y:S01]  /*1410*/  IMAD.SHL.U32 R28, R0, 0x2, RZ ;  /* 0x00000002001c7824 */ /* 0x000fe200078e00ff */
[----:B------:R-:W-:Y:S01]  /*1420*/  SEL R41, R10, R16, !P0 ;  /* 0x000000100a297207 */ /* 0x000fe20004000000 */
[----:B------:R-:W-:Y:S01]  /*1430*/  IMAD R36, R36, c[0x0][0x190], RZ ;  /* 0x0000640024247a24 */ /* 0x000fe200078e02ff */
[C---:B------:R-:W-:Y:S01]  /*1440*/  SEL R42, R10.reuse, R17, !P0 ;  /* 0x000000110a2a7207 */ /* 0x040fe20004000000 */
[----:B------:R-:W-:Y:S01]  /*1450*/  IMAD R37, R37, c[0x0][0x190], RZ ;  /* 0x0000640025257a24 */ /* 0x000fe200078e02ff */
[C---:B------:R-:W-:Y:S01]  /*1460*/  SEL R43, R10.reuse, R18, !P0 ;  /* 0x000000120a2b7207 */ /* 0x040fe20004000000 */
[----:B------:R-:W-:Y:S01]  /*1470*/  IMAD R138, R41, c[0x0][0x190], RZ ;  /* 0x00006400298a7a24 */ /* 0x000fe200078e02ff */
[----:B------:R-:W-:Y:S01]  /*1480*/  SEL R44, R10, R19, !P0 ;  /* 0x000000130a2c7207 */ /* 0x000fe20004000000 */
[----:B------:R-:W-:Y:S01]  /*1490*/  IMAD R38, R38, c[0x0][0x190], RZ ;  /* 0x0000640026267a24 */ /* 0x000fe200078e02ff */
[C---:B------:R-:W-:Y:S01]  /*14a0*/  SEL R45, R10.reuse, R20, !P0 ;  /* 0x000000140a2d7207 */ /* 0x040fe20004000000 */
[----:B------:R-:W-:Y:S01]  /*14b0*/  IMAD R39, R39, c[0x0][0x190], RZ ;  /* 0x0000640027277a24 */ /* 0x000fe200078e02ff */
[----:B------:R-:W-:Y:S01]  /*14c0*/  SEL R46, R10, R21, !P0 ;  /* 0x000000150a2e7207 */ /* 0x000fe20004000000 */
        /* <DEDUP_REMOVED lines=8> */
[----:B------:R-:W-:Y:S01]  /*1550*/  IMAD R31, R8, 0x90, RZ ;  /* 0x00000090081f7824 */ /* 0x000fe200078e02ff */
[----:B------:R-:W-:Y:S01]  /*1560*/  SEL R55, R10, R27, !P0 ;  /* 0x0000001b0a377207 */ /* 0x000fe20004000000 */
[----:B------:R-:W-:Y:S01]  /*1570*/  IMAD R45, R45, c[0x0][0x190], RZ ;  /* 0x000064002d2d7a24 */ /* 0x000fe200078e02ff */
[----:B------:R-:W-:Y:S01]  /*1580*/  ISETP.GE.AND P1, PT, R6, RZ, PT ;  /* 0x000000ff0600720c */ /* 0x000fe20003f26270 */
[----:B------:R-:W-:Y:S01]  /*1590*/  IMAD R46, R46, c[0x0][0x190], RZ ;  /* 0x000064002e2e7a24 */ /* 0x000fe200078e02ff */
[----:B------:R-:W-:Y:S01]  /*15a0*/  ISETP.NE.AND P0, PT, RZ, c[0x0][0x178], PT ;  /* 0x00005e00ff007a0c */ /* 0x000fe20003f05270 */
[----:B------:R-:W-:Y:S01]  /*15b0*/  IMAD R47, R47, c[0x0][0x190], RZ ;  /* 0x000064002f2f7a24 */ /* 0x000fe200078e02ff */
[----:B------:R-:W-:Y:S01]  /*15c0*/  LOP3.LUT R9, R9, 0x30, RZ, 0xc0, !PT ;  /* 0x0000003009097812 */ /* 0x000fe200078ec0ff */
[----:B------:R-:W-:Y:S01]  /*15d0*/  IMAD R52, R52, c[0x0][0x190], RZ ;  /* 0x0000640034347a24 */ /* 0x000fe200078e02ff */
[----:B------:R-:W-:Y:S01]  /*15e0*/  LOP3.LUT R29, R28, 0x10, RZ, 0xc0, !PT ;  /* 0x000000101c1d7812 */ /* 0x000fe200078ec0ff */
[----:B------:R-:W-:Y:S01]  /*15f0*/  IMAD R53, R53, c[0x0][0x190], RZ ;  /* 0x0000640035357a24 */ /* 0x000fe200078e02ff */
[----:B------:R-:W-:Y:S01]  /*1600*/  LEA R41, P3, R36, c[0x0][0x168], 0x1 ;  /* 0x00005a0024297a11 */ /* 0x000fe200078608ff */
[----:B------:R-:W-:Y:S01]  /*1610*/  IMAD R30, R8, 0x40, R9 ;  /* 0x00000040081e7824 */ /* 0x000fe200078e0209 */
[----:B------:R-:W-:Y:S01]  /*1620*/  LOP3.LUT R29, R29, 0x20, R0, 0xf8, !PT ;  /* 0x000000201d1d7812 */ /* 0x000fe200078ef800 */
[----:B------:R-:W-:Y:S01]  /*1630*/  IMAD.SHL.U32 R9, R0, 0x20, RZ ;  /* 0x0000002000097824 */ /* 0x000fe200078e00ff */
[----:B------:R-:W-:Y:S01]  /*1640*/  LEA R149, P4, R37, c[0x0][0x168], 0x1 ;  /* 0x00005a0025957a11 */ /* 0x000fe200078808ff */
[----:B------:R-:W-:Y:S01]  /*1650*/  @!P1 IMAD.MOV R56, RZ, RZ, -R56 ;  /* 0x000000ffff389224 */ /* 0x000fe200078e0a38 */
[----:B------:R-:W-:Y:S01]  /*1660*/  LOP3.LUT R29, R30, R29, RZ, 0x3c, !PT ;  /* 0x0000001d1e1d7212 */ /* 0x000fe200078e3cff */
[----:B------:R-:W-:Y:S01]  /*1670*/  IMAD R54, R54, c[0x0][0x190], RZ ;  /* 0x0000640036367a24 */ /* 0x000fe200078e02ff */
[----:B------:R-:W-:Y:S01]  /*1680*/  @!P0 LOP3.LUT R56, RZ, c[0x0][0x178], RZ, 0x33, !PT ;  /* 0x00005e00ff388a12 */ /* 0x000fe200078e33ff */
[----:B------:R-:W-:Y:S01]  /*1690*/  IMAD R55, R55, c[0x0][0x190], RZ ;  /* 0x0000640037377a24 */ /* 0x000fe200078e02ff */
[----:B------:R-:W-:Y:S01]  /*16a0*/  LOP3.LUT R8, R9, 0x200, RZ, 0xc0, !PT ;  /* 0x0000020009087812 */ /* 0x000fe200078ec0ff */
[----:B------:R-:W-:Y:S01]  /*16b0*/  IMAD R94, R72, c[0x0][0x188], RZ ;  /* 0x00006200485e7a24 */ /* 0x000fe200078e02ff */
[----:B------:R-:W-:Y:S01]  /*16c0*/  LOP3.LUT R16, R0, 0x3f, RZ, 0xc0, !PT ;  /* 0x0000003f00107812 */ /* 0x000fe200078ec0ff */
[----:B------:R-:W-:Y:S01]  /*16d0*/  IMAD R56, R56, c[0x0][0x184], RZ ;  /* 0x0000610038387a24 */ /* 0x000fe200078e02ff */
[----:B------:R-:W-:Y:S01]  /*16e0*/  LEA.HI.X.SX32 R40, R36, c[0x0][0x16c], 0x1, P3 ;  /* 0x00005b0024287a11 */ /* 0x000fe200018f0eff */
[----:B------:R-:W-:Y:S01]  /*16f0*/  IMAD.IADD R8, R8, 0x1, R29 ;  /* 0x0000000108087824 */ /* 0x000fe200078e021d */
[----:B------:R-:W-:Y:S01]  /*1700*/  LEA.HI.X.SX32 R148, R37, c[0x0][0x16c], 0x1, P4 ;  /* 0x00005b0025947a11 */ /* 0x000fe200020f0eff */
[----:B------:R-:W-:Y:S01]  /*1710*/  IMAD.SHL.U32 R93, R16, 0x2, RZ ;  /* 0x00000002105d7824 */ /* 0x000fe200078e00ff */
[----:B------:R-:W-:Y:S01]  /*1720*/  LEA R140, P2, R56, c[0x0][0x160], 0x1 ;  /* 0x00005800388c7a11 */ /* 0x000fe200078408ff */
[----:B------:R-:W-:Y:S01]  /*1730*/  IMAD R92, R16, c[0x0][0x18c], RZ ;  /* 0x00006300105c7a24 */ /* 0x000fe200078e02ff */
[----:B------:R-:W-:Y:S01]  /*1740*/  LEA R147, P5, R38, c[0x0][0x168], 0x1 ;  /* 0x00005a0026937a11 */ /* 0x000fe200078a08ff */
[----:B------:R-:W-:Y:S01]  /*1750*/  IMAD R95, R71, c[0x0][0x188], RZ ;  /* 0x00006200475f7a24 */ /* 0x000fe200078e02ff */
[----:B------:R-:W-:Y:S01]  /*1760*/  LEA.HI.X.SX32 R141, R56, c[0x0][0x164], 0x1, P2 ;  /* 0x00005900388d7a11 */ /* 0x000fe200010f0eff */
[----:B------:R-:W-:Y:S01]  /*1770*/  IMAD R96, R70, c[0x0][0x188], RZ ;  /* 0x0000620046607a24 */ /* 0x000fe200078e02ff */
[----:B------:R-:W-:Y:S01]  /*1780*/  LEA R145, P6, R39, c[0x0][0x168], 0x1 ;  /* 0x00005a0027917a11 */ /* 0x000fe200078c08ff */
        /* <DEDUP_REMOVED lines=11> */
[----:B------:R-:W-:Y:S01]  /*1840*/  LOP3.LUT R7, R31, 0x30, R28, 0x78, !PT ;  /* 0x000000301f077812 */ /* 0x000fe200078e781c */
[----:B------:R-:W-:Y:S01]  /*1850*/  IMAD R109, R25, c[0x0][0x188], RZ ;  /* 0x00006200196d7a24 */ /* 0x000fe200078e02ff */
[----:B------:R-:W-:-:S02]  /*1860*/  LOP3.LUT R9, R4, 0x2, RZ, 0xfc, !PT ;  /* 0x0000000204097812 */ /* 0x000fc400078efcff */
[C---:B------:R-:W-:Y:S02]  /*1870*/  LOP3.LUT R10, R4.reuse, 0x4, RZ, 0xfc, !PT ;  /* 0x00000004040a7812 */ /* 0x040fe400078efcff */
[C---:B------:R-:W-:Y:S01]  /*1880*/  LOP3.LUT R11, R4.reuse, 0x6, RZ, 0xfc, !PT ;  /* 0x00000006040b7812 */ /* 0x040fe200078efcff */
[----:B------:R-:W-:Y:S01]  /*1890*/  IMAD R124, R9, c[0x0][0x188], RZ ;  /* 0x00006200097c7a24 */ /* 0x000fe200078e02ff */
[----:B------:R-:W-:Y:S01]  /*18a0*/  LOP3.LUT R12, R4, 0x8, RZ, 0xfc, !PT ;  /* 0x00000008040c7812 */ /* 0x000fe200078efcff */
[----:B------:R-:W-:Y:S01]  /*18b0*/  IMAD R123, R10, c[0x0][0x188], RZ ;  /* 0x000062000a7b7a24 */ /* 0x000fe200078e02ff */
        /* <DEDUP_REMOVED lines=34> */
[----:B------:R-:W-:Y:S01]  /*1ae0*/  LEA.HI.X.SX32 R146, R38, c[0x0][0x16c], 0x1, P5 ;  /* 0x00005b0026927a11 */ /* 0x000fe200028f0eff */
[----:B------:R-:W-:Y:S01]  /*1af0*/  IMAD R104, R30, c[0x0][0x188], RZ ;  /* 0x000062001e687a24 */ /* 0x000fe200078e02ff */
[----:B------:R-:W-:Y:S01]  /*1b00*/  LEA.HI.X.SX32 R144, R39, c[0x0][0x16c], 0x1, P6 ;  /* 0x00005b0027907a11 */ /* 0x000fe200030f0eff */
[----:B------:R-:W-:Y:S01]  /*1b10*/  IMAD R103, R31, c[0x0][0x188], RZ ;  /* 0x000062001f677a24 */ /* 0x000fe200078e02ff */
[----:B------:R-:W-:-:S02]  /*1b20*/  LEA.HI.X.SX32 R142, R142, c[0x0][0x16c], 0x1, P0 ;  /* 0x00005b008e8e7a11 */ /* 0x000fc400000f0eff */
[----:B------:R-:W-:Y:S02]  /*1b30*/  LEA.HI.X.SX32 R138, R138, c[0x0][0x16c], 0x1, P1 ;  /* 0x00005b008a8a7a11 */ /* 0x000fe400008f0eff */
[----:B------:R-:W-:Y:S02]  /*1b40*/  LEA.HI.X.SX32 R136, R42, c[0x0][0x16c], 0x1, P2 ;  /* 0x00005b002a887a11 */ /* 0x000fe400010f0eff */
[----:B------:R-:W-:Y:S02]  /*1b50*/  LEA.HI.X.SX32 R134, R43, c[0x0][0x16c], 0x1, P3 ;  /* 0x00005b002b867a11 */ /* 0x000fe400018f0eff */
[----:B------:R-:W-:Y:S02]  /*1b60*/  LEA.HI.X.SX32 R90, R44, c[0x0][0x16c], 0x1, P4 ;  /* 0x00005b002c5a7a11 */ /* 0x000fe400020f0eff */
[----:B------:R-:W-:Y:S02]  /*1b70*/  LEA R89, P5, R45, c[0x0][0x168], 0x1 ;  /* 0x00005a002d597a11 */ /* 0x000fe400078a08ff */
[----:B------:R-:W-:-:S02]  /*1b80*/  LEA R87, P6, R46, c[0x0][0x168], 0x1 ;  /* 0x00005a002e577a11 */ /* 0x000fc400078c08ff */
[----:B------:R-:W-:Y:S02]  /*1b90*/  LEA R85, P0, R47, c[0x0][0x168], 0x1 ;  /* 0x00005a002f557a11 */ /* 0x000fe400078008ff */
[----:B------:R-:W-:Y:S02]  /*1ba0*/  LEA R82, P1, R52, c[0x0][0x168], 0x1 ;  /* 0x00005a0034527a11 */ /* 0x000fe400078208ff */
[----:B------:R-:W-:Y:S02]  /*1bb0*/  LEA R81, P2, R53, c[0x0][0x168], 0x1 ;  /* 0x00005a0035517a11 */ /* 0x000fe400078408ff */
[----:B------:R-:W-:Y:S02]  /*1bc0*/  LEA R161, P3, R54, c[0x0][0x168], 0x1 ;  /* 0x00005a0036a17a11 */ /* 0x000fe400078608ff */
[----:B------:R-:W-:Y:S02]  /*1bd0*/  LEA R77, P4, R55, c[0x0][0x168], 0x1 ;  /* 0x00005a00374d7a11 */ /* 0x000fe400078808ff */
[----:B------:R-:W-:-:S02]  /*1be0*/  LOP3.LUT R125, R93, 0x10, RZ, 0x3c, !PT ;  /* 0x000000105d7d7812 */ /* 0x000fc400078e3cff */
[C---:B------:R-:W-:Y:S02]  /*1bf0*/  LOP3.LUT R126, R93.reuse, 0x20, RZ, 0x3c, !PT ;  /* 0x000000205d7e7812 */ /* 0x040fe400078e3cff */
[C---:B------:R-:W-:Y:S02]  /*1c00*/  LOP3.LUT R127, R93.reuse, 0x30, RZ, 0x3c, !PT ;  /* 0x000000305d7f7812 */ /* 0x040fe400078e3cff */
[C---:B------:R-:W-:Y:S02]  /*1c10*/  LOP3.LUT R128, R93.reuse, 0x40, RZ, 0x3c, !PT ;  /* 0x000000405d807812 */ /* 0x040fe400078e3cff */
[C---:B------:R-:W-:Y:S02]  /*1c20*/  LOP3.LUT R129, R93.reuse, 0x50, RZ, 0x3c, !PT ;  /* 0x000000505d817812 */ /* 0x040fe400078e3cff */
[C---:B------:R-:W-:Y:S02]  /*1c30*/  LOP3.LUT R130, R93.reuse, 0x60, RZ, 0x3c, !PT ;  /* 0x000000605d827812 */ /* 0x040fe400078e3cff */
[----:B------:R-:W-:-:S02]  /*1c40*/  LOP3.LUT R131, R93, 0x70, RZ, 0x3c, !PT ;  /* 0x000000705d837812 */ /* 0x000fc400078e3cff */
[----:B------:R-:W-:Y:S02]  /*1c50*/  LOP3.LUT R132, R7, 0x40, RZ, 0x3c, !PT ;  /* 0x0000004007847812 */ /* 0x000fe400078e3cff */
[----:B------:R-:W-:Y:S02]  /*1c60*/  LEA.HI.X.SX32 R88, R45, c[0x0][0x16c], 0x1, P5 ;  /* 0x00005b002d587a11 */ /* 0x000fe400028f0eff */
[----:B------:R-:W-:Y:S02]  /*1c70*/  LEA.HI.X.SX32 R86, R46, c[0x0][0x16c], 0x1, P6 ;  /* 0x00005b002e567a11 */ /* 0x000fe400030f0eff */
[----:B------:R-:W-:Y:S02]  /*1c80*/  LEA.HI.X.SX32 R84, R47, c[0x0][0x16c], 0x1, P0 ;  /* 0x00005b002f547a11 */ /* 0x000fe400000f0eff */
[----:B------:R-:W-:Y:S02]  /*1c90*/  LEA.HI.X.SX32 R83, R52, c[0x0][0x16c], 0x1, P1 ;  /* 0x00005b0034537a11 */ /* 0x000fe400008f0eff */
[----:B------:R-:W-:-:S02]  /*1ca0*/  LEA.HI.X.SX32 R80, R53, c[0x0][0x16c], 0x1, P2 ;  /* 0x00005b0035507a11 */ /* 0x000fc400010f0eff */
[----:B------:R-:W-:Y:S02]  /*1cb0*/  LEA.HI.X.SX32 R78, R54, c[0x0][0x16c], 0x1, P3 ;  /* 0x00005b00364e7a11 */ /* 0x000fe400018f0eff */
[----:B------:R-:W-:Y:S02]  /*1cc0*/  LEA.HI.X.SX32 R76, R55, c[0x0][0x16c], 0x1, P4 ;  /* 0x00005b00374c7a11 */ /* 0x000fe400020f0eff */
.L_x_2:
[----:B------:R-:W-:Y:S01]  /*1cd0*/  ISETP.GE.AND P1, PT, R9, UR4, PT ;  /* 0x0000000409007c0c */ /* 0x000fe2000bf26270 */
[--C-:B------:R-:W-:Y:S01]  /*1ce0*/  IMAD.WIDE R36, R124, 0x2, R140.reuse ;  /* 0x000000027c247825 */ /* 0x100fe200078e028c */
[----:B------:R-:W-:Y:S02]  /*1cf0*/  ISETP.GE.AND P0, PT, R4, UR4, PT ;  /* 0x0000000404007c0c */ /* 0x000fe4000bf06270 */
[----:B------:R-:W-:Y:S01]  /*1d00*/  ISETP.GE.AND P2, PT, R10, UR4, PT ;  /* 0x000000040a007c0c */ /* 0x000fe2000bf46270 */
[----:B------:R-:W-:Y:S01]  /*1d10*/  IMAD.WIDE R44, R73, 0x2, R140 ;  /* 0x00000002492c7825 */ /* 0x000fe200078e028c */
[----:B------:R-:W-:Y:S02]  /*1d20*/  PRMT R151, RZ, 0x7610, R151 ;  /* 0x00007610ff977816 */ /* 0x000fe40000000097 */
[----:B------:R-:W-:Y:S01]  /*1d30*/  ISETP.GE.AND P3, PT, R11, UR4, PT ;  /* 0x000000040b007c0c */ /* 0x000fe2000bf66270 */
[----:B------:R-:W-:Y:S01]  /*1d40*/  IMAD.WIDE R42, R123, 0x2, R140 ;  /* 0x000000027b2a7825 */ /* 0x000fe200078e028c */
[----:B------:R-:W-:-:S02]  /*1d50*/  PRMT R60, RZ, 0x7610, R60 ;  /* 0x00007610ff3c7816 */ /* 0x000fc4000000003c */
[----:B------:R-:W-:Y:S01]  /*1d60*/  PRMT R38, RZ, 0x7610, R38 ;  /* 0x00007610ff267816 */ /* 0x000fe20000000026 */
[----:B------:R0:W2:Y:S01]  /*1d70*/  @!P1 LDG.E.U16 R151, [R36.64] ;  /* 0x0000000624979981 */ /* 0x0000a2000c1e1500 */
[----:B------:R-:W-:Y:S02]  /*1d80*/  ISETP.GE.AND P1, PT, R13, UR4, PT ;  /* 0x000000040d007c0c */ /* 0x000fe4000bf26270 */
[----:B------:R-:W-:Y:S01]  /*1d90*/  PRMT R47, RZ, 0x7610, R47 ;  /* 0x00007610ff2f7816 */ /* 0x000fe2000000002f */
[----:B------:R1:W3:Y:S01]  /*1da0*/  @!P0 LDG.E.U16 R60, [R44.64] ;  /* 0x000000062c3c8981 */ /* 0x0002e2000c1e1500 */
[----:B------:R-:W-:-:S03]  /*1db0*/  PRMT R153, RZ, 0x7610, R153 ;  /* 0x00007610ff997816 */ /* 0x000fc60000000099 */
[----:B------:R4:W5:Y:S01]  /*1dc0*/  @!P2 LDG.E.U16 R38, [R42.64] ;  /* 0x000000062a26a981 */ /* 0x000962000c1e1500 */
[----:B------:R-:W-:Y:S01]  /*1dd0*/  ISETP.GE.AND P2, PT, R14, UR4, PT ;  /* 0x000000040e007c0c */ /* 0x000fe2000bf46270 */
[----:B-1----:R-:W-:Y:S01]  /*1de0*/  IMAD.WIDE R44, R122, 0x2, R140 ;  /* 0x000000027a2c7825 */ /* 0x002fe200078e028c */
[----:B------:R-:W-:-:S04]  /*1df0*/  ISETP.GE.AND P0, PT, R12, UR4, PT ;  /* 0x000000040c007c0c */ /* 0x000fc8000bf06270 */
[----:B------:R1:W2:Y:S01]  /*1e00*/  @!P3 LDG.E.U16 R47, [R44.64] ;  /* 0x000000062c2fb981 */ /* 0x0002a2000c1e1500 */
[----:B0-----:R-:W-:Y:S01]  /*1e10*/  PRMT R37, RZ, 0x7610, R37 ;  /* 0x00007610ff257816 */ /* 0x001fe20000000025 */
[----:B------:R-:W-:Y:S01]  /*1e20*/  IMAD.WIDE R52, R119, 0x2, R140 ;  /* 0x0000000277347825 */ /* 0x000fe200078e028c */
[----:B------:R-:W-:Y:S02]  /*1e30*/  ISETP.GE.AND P3, PT, R15, UR4, PT ;  /* 0x000000040f007c0c */ /* 0x000fe4000bf66270 */
[----:B------:R-:W-:Y:S01]  /*1e40*/  PRMT R61, RZ, 0x7610, R61 ;  /* 0x00007610ff3d7816 */ /* 0x000fe2000000003d */
[--C-:B----4-:R-:W-:Y:S01]  /*1e50*/  IMAD.WIDE R42, R121, 0x2, R140.reuse ;  /* 0x00000002792a7825 */ /* 0x110fe200078e028c */
[----:B------:R0:W4:Y:S03]  /*1e60*/  @!P2 LDG.E.U16 R37, [R52.64] ;  /* 0x000000063425a981 */ /* 0x000126000c1e1500 */
[----:B-1----:R-:W-:Y:S01]  /*1e70*/  IMAD.WIDE R44, R120, 0x2, R140 ;  /* 0x00000002782c7825 */ /* 0x002fe200078e028c */
[----:B------:R-:W-:Y:S01]  /*1e80*/  PRMT R46, RZ, 0x7610, R46 ;  /* 0x00007610ff2e7816 */ /* 0x000fe2000000002e */
[----:B------:R1:W2:Y:S04]  /*1e90*/  @!P0 LDG.E.U16 R61, [R42.64] ;  /* 0x000000062a3d8981 */ /* 0x0002a8000c1e1500 */
[----:B------:R0:W4:Y:S01]  /*1ea0*/  @!P1 LDG.E.U16 R153, [R44.64] ;  /* 0x000000062c999981 */ /* 0x000122000c1e1500 */
[----:B------:R-:W-:-:S02]  /*1eb0*/  ISETP.GE.AND P1, PT, R17, UR4, PT ;  /* 0x0000000411007c0c */ /* 0x000fc4000bf26270 */
[----:B------:R-:W-:Y:S01]  /*1ec0*/  ISETP.GE.AND P2, PT, R18, UR4, PT ;  /* 0x0000000412007c0c */ /* 0x000fe2000bf46270 */
[----:B------:R-:W-:Y:S01]  /*1ed0*/  IMAD.WIDE R54, R118, 0x2, R140 ;  /* 0x0000000276367825 */ /* 0x000fe200078e028c */
[----:B------:R-:W-:Y:S02]  /*1ee0*/  PRMT R79, RZ, 0x7610, R79 ;  /* 0x00007610ff4f7816 */ /* 0x000fe4000000004f */
[----:B------:R-:W-:Y:S01]  /*1ef0*/  ISETP.GE.AND P4, PT, R20, UR4, PT ;  /* 0x0000000414007c0c */ /* 0x000fe2000bf86270 */
[----:B-1----:R-:W-:Y:S01]  /*1f00*/  IMAD.WIDE R42, R117, 0x2, R140 ;  /* 0x00000002752a7825 */ /* 0x002fe200078e028c */
[----:B------:R-:W-:Y:S01]  /*1f10*/  ISETP.GE.AND P0, PT, R21, UR4, PT ;  /* 0x0000000415007c0c */ /* 0x000fe2000bf06270 */
[----:B------:R1:W4:Y:S01]  /*1f20*/  @!P3 LDG.E.U16 R46, [R54.64] ;  /* 0x00000006362eb981 */ /* 0x000322000c1e1500 */
[----:B------:R-:W-:Y:S01]  /*1f30*/  PRMT R155, RZ, 0x7610, R155 ;  /* 0x00007610ff9b7816 */ /* 0x000fe2000000009b */
[----:B0-----:R-:W-:Y:S01]  /*1f40*/  IMAD.WIDE R52, R116, 0x2, R140 ;  /* 0x0000000274347825 */ /* 0x001fe200078e028c */
[----:B------:R-:W-:Y:S01]  /*1f50*/  ISETP.GE.AND P3, PT, R19, UR4, PT ;  /* 0x0000000413007c0c */ /* 0x000fe2000bf66270 */
[----:B------:R0:W4:Y:S01]  /*1f60*/  @!P1 LDG.E.U16 R79, [R42.64] ;  /* 0x000000062a4f9981 */ /* 0x000122000c1e1500 */
[----:B------:R-:W-:-:S02]  /*1f70*/  PRMT R45, RZ, 0x7610, R45 ;  /* 0x00007610ff2d7816 */ /* 0x000fc4000000002d */
[----:B------:R-:W-:Y:S01]  /*1f80*/  ISETP.GE.AND P1, PT, R22, UR4, PT ;  /* 0x0000000416007c0c */ /* 0x000fe2000bf26270 */
[----:B------:R1:W5:Y:S01]  /*1f90*/  @!P2 LDG.E.U16 R155, [R52.64] ;  /* 0x00000006349ba981 */ /* 0x000362000c1e1500 */
[----:B------:R-:W-:Y:S01]  /*1fa0*/  PRMT R160, RZ, 0x7610, R160 ;  /* 0x00007610ffa07816 */ /* 0x000fe200000000a0 */
[----:B0-----:R-:W-:Y:S01]  /*1fb0*/  IMAD.WIDE R42, R114, 0x2, R140 ;  /* 0x00000002722a7825 */ /* 0x001fe200078e028c */
[----:B------:R-:W-:Y:S02]  /*1fc0*/  PRMT R36, RZ, 0x7610, R36 ;  /* 0x00007610ff247816 */ /* 0x000fe40000000024 */
[----:B------:R-:W-:Y:S01]  /*1fd0*/  ISETP.GE.AND P2, PT, R23, UR4, PT ;  /* 0x0000000417007c0c */ /* 0x000fe2000bf46270 */
[--C-:B-1----:R-:W-:Y:S01]  /*1fe0*/  IMAD.WIDE R52, R113, 0x2, R140.reuse ;  /* 0x0000000271347825 */ /* 0x102fe200078e028c */
[----:B------:R0:W5:Y:S01]  /*1ff0*/  @!P4 LDG.E.U16 R45, [R42.64] ;  /* 0x000000062a2dc981 */ /* 0x000162000c1e1500 */
[----:B------:R-:W-:Y:S02]  /*2000*/  ISETP.GE.AND P4, PT, R29, UR4, PT ;  /* 0x000000041d007c0c */ /* 0x000fe4000bf86270 */
[----:B------:R-:W-:Y:S01]  /*2010*/  IMAD.WIDE R54, R115, 0x2, R140 ;  /* 0x0000000273367825 */ /* 0x000fe200078e028c */
[----:B------:R-:W-:Y:S01]  /*2020*/  PRMT R156, RZ, 0x7610, R156 ;  /* 0x00007610ff9c7816 */ /* 0x000fe2000000009c */
[----:B------:R1:W5:Y:S01]  /*2030*/  @!P0 LDG.E.U16 R160, [R52.64] ;  /* 0x0000000634a08981 */ /* 0x000362000c1e1500 */
[----:B------:R-:W-:-:S03]  /*2040*/  ISETP.GE.AND P0, PT, R24, UR4, PT ;  /* 0x0000000418007c0c */ /* 0x000fc6000bf06270 */
[----:B------:R1:W5:Y:S01]  /*2050*/  @!P3 LDG.E.U16 R36, [R54.64] ;  /* 0x000000063624b981 */ /* 0x000362000c1e1500 */
[----:B0-----:R-:W-:Y:S01]  /*2060*/  IMAD.WIDE R42, R112, 0x2, R140 ;  /* 0x00000002702a7825 */ /* 0x001fe200078e028c */
[----:B------:R-:W-:Y:S02]  /*2070*/  ISETP.GE.AND P5, PT, R33, UR4, PT ;  /* 0x0000000421007c0c */ /* 0x000fe4000bfa6270 */
[----:B------:R-:W-:Y:S01]  /*2080*/  PRMT R62, RZ, 0x7610, R62 ;  /* 0x00007610ff3e7816 */ /* 0x000fe2000000003e */
[----:B-1----:R-:W-:Y:S01]  /*2090*/  IMAD.WIDE R52, R111, 0x2, R140 ;  /* 0x000000026f347825 */ /* 0x002fe200078e028c */
[----:B------:R0:W5:Y:S01]  /*20a0*/  @!P1 LDG.E.U16 R156, [R42.64] ;  /* 0x000000062a9c9981 */ /* 0x000162000c1e1500 */
[----:B------:R-:W-:Y:S02]  /*20b0*/  PRMT R55, RZ, 0x7610, R55 ;  /* 0x00007610ff377816 */ /* 0x000fe40000000037 */
[----:B------:R-:W-:Y:S02]  /*20c0*/  ISETP.GE.AND P1, PT, R26, UR4, PT ;  /* 0x000000041a007c0c */ /* 0x000fe4000bf26270 */
[----:B------:R-:W-:-:S02]  /*20d0*/  PRMT R44, RZ, 0x7610, R44 ;  /* 0x00007610ff2c7816 */ /* 0x000fc4000000002c */
[----:B------:R1:W5:Y:S01]  /*20e0*/  @!P2 LDG.E.U16 R55, [R52.64] ;  /* 0x000000063437a981 */ /* 0x000362000c1e1500 */
[----:B0-----:R-:W-:Y:S01]  /*20f0*/  IMAD.WIDE R42, R105, 0x2, R140 ;  /* 0x00000002692a7825 */ /* 0x001fe200078e028c */
[----:B------:R-:W-:Y:S02]  /*2100*/  ISETP.GE.AND P2, PT, R69, UR4, PT ;  /* 0x0000000445007c0c */ /* 0x000fe4000bf46270 */
[----:B------:R-:W-:Y:S02]  /*2110*/  PRMT R63, RZ, 0x7610, R63 ;  /* 0x00007610ff3f7816 */ /* 0x000fe4000000003f */
[----:B------:R0:W5:Y:S01]  /*2120*/  @!P4 LDG.E.U16 R62, [R42.64] ;  /* 0x000000062a3ec981 */ /* 0x000162000c1e1500 */
[----:B------:R-:W-:Y:S01]  /*2130*/  ISETP.GE.AND P3, PT, R25, UR4, PT ;  /* 0x0000000419007c0c */ /* 0x000fe2000bf66270 */
[----:B-1----:R-:W-:Y:S01]  /*2140*/  IMAD.WIDE R52, R101, 0x2, R140 ;  /* 0x0000000265347825 */ /* 0x002fe200078e028c */
[----:B------:R-:W-:Y:S02]  /*2150*/  PRMT R150, RZ, 0x7610, R150 ;  /* 0x00007610ff967816 */ /* 0x000fe40000000096 */
[----:B------:R-:W-:-:S02]  /*2160*/  PRMT R158, RZ, 0x7610, R158 ;  /* 0x00007610ff9e7816 */ /* 0x000fc4000000009e */
[----:B------:R1:W5:Y:S01]  /*2170*/  @!P5 LDG.E.U16 R63, [R52.64] ;  /* 0x00000006343fd981 */ /* 0x000362000c1e1500 */
[----:B0-----:R-:W-:-:S05]  /*2180*/  IMAD.WIDE R42, R110, 0x2, R140 ;  /* 0x000000026e2a7825 */ /* 0x001fca00078e028c */
[----:B------:R0:W5:Y:S01]  /*2190*/  @!P0 LDG.E.U16 R44, [R42.64] ;  /* 0x000000062a2c8981 */ /* 0x000162000c1e1500 */
[----:B------:R-:W-:Y:S01]  /*21a0*/  ISETP.GE.AND P0, PT, R27, UR4, PT ;  /* 0x000000041b007c0c */ /* 0x000fe2000bf06270 */
[----:B-1----:R-:W-:Y:S01]  /*21b0*/  IMAD.WIDE R52, R97, 0x2, R140 ;  /* 0x0000000261347825 */ /* 0x002fe200078e028c */
[----:B------:R-:W-:Y:S02]  /*21c0*/  PRMT R159, RZ, 0x7610, R159 ;  /* 0x00007610ff9f7816 */ /* 0x000fe4000000009f */
[----:B------:R-:W-:Y:S01]  /*21d0*/  PRMT R54, RZ, 0x7610, R54 ;  /* 0x00007610ff367816 */ /* 0x000fe20000000036 */
[--C-:B------:R-:W-:Y:S01]  /*21e0*/  IMAD.WIDE R56, R109, 0x2, R140.reuse ;  /* 0x000000026d387825 */ /* 0x100fe200078e028c */
[----:B------:R1:W5:Y:S03]  /*21f0*/  @!P2 LDG.E.U16 R150, [R52.64] ;  /* 0x000000063496a981 */ /* 0x000366000c1e1500 */
[--C-:B0-----:R-:W-:Y:S01]  /*2200*/  IMAD.WIDE R42, R108, 0x2, R140.reuse ;  /* 0x000000026c2a7825 */ /* 0x101fe200078e028c */
[----:B------:R0:W5:Y:S04]  /*2210*/  @!P3 LDG.E.U16 R159, [R56.64] ;  /* 0x00000006389fb981 */ /* 0x000168000c1e1500 */
[----:B------:R0:W5:Y:S01]  /*2220*/  @!P1 LDG.E.U16 R158, [R42.64] ;  /* 0x000000062a9e9981 */ /* 0x000162000c1e1500 */
[----:B------:R-:W-:Y:S01]  /*2230*/  ISETP.GE.AND P1, PT, R28, UR4, PT ;  /* 0x000000041c007c0c */ /* 0x000fe2000bf26270 */
[----:B-1----:R-:W-:-:S04]  /*2240*/  IMAD.WIDE R52, R106, 0x2, R140 ;  /* 0x000000026a347825 */ /* 0x002fc800078e028c */
[----:B0-----:R-:W-:-:S05]  /*2250*/  IMAD.WIDE R42, R107, 0x2, R140 ;  /* 0x000000026b2a7825 */ /* 0x001fca00078e028c */
[----:B------:R0:W5:Y:S01]  /*2260*/  @!P0 LDG.E.U16 R54, [R42.64] ;  /* 0x000000062a368981 */ /* 0x000162000c1e1500 */
[----:B------:R-:W-:Y:S02]  /*2270*/  ISETP.GE.AND P0, PT, R30, UR4, PT ;  /* 0x000000041e007c0c */ /* 0x000fe4000bf06270 */
[----:B------:R-:W-:Y:S02]  /*2280*/  PRMT R157, RZ, 0x7610, R157 ;  /* 0x00007610ff9d7816 */ /* 0x000fe4000000009d */
[----:B0-----:R-:W-:-:S06]  /*2290*/  PRMT R43, RZ, 0x7610, R43 ;  /* 0x00007610ff2b7816 */ /* 0x001fcc000000002b */
[----:B------:R0:W5:Y:S01]  /*22a0*/  @!P1 LDG.E.U16 R43, [R52.64] ;  /* 0x00000006342b9981 */ /* 0x000162000c1e1500 */
[----:B------:R-:W-:Y:S01]  /*22b0*/  ISETP.GE.AND P1, PT, R31, UR4, PT ;  /* 0x000000041f007c0c */ /* 0x000fe2000bf26270 */
[----:B------:R-:W-:-:S04]  /*22c0*/  IMAD.WIDE R56, R103, 0x2, R140 ;  /* 0x0000000267387825 */ /* 0x000fc800078e028c */
[----:B0-----:R-:W-:-:S05]  /*22d0*/  IMAD.WIDE R52, R104, 0x2, R140 ;  /* 0x0000000268347825 */ /* 0x001fca00078e028c */
[----:B------:R0:W5:Y:S01]  /*22e0*/  @!P0 LDG.E.U16 R157, [R52.64] ;  /* 0x00000006349d8981 */ /* 0x000162000c1e1500 */
[----:B------:R-:W-:Y:S02]  /*22f0*/  ISETP.GE.AND P0, PT, R32, UR4, PT ;  /* 0x0000000420007c0c */ /* 0x000fe4000bf06270 */
[----:B0-----:R-:W-:Y:S02]  /*2300*/  PRMT R53, RZ, 0x7610, R53 ;  /* 0x00007610ff357816 */ /* 0x001fe40000000035 */
[----:B------:R-:W-:-:S04]  /*2310*/  PRMT R42, RZ, 0x7610, R42 ;  /* 0x00007610ff2a7816 */ /* 0x000fc8000000002a */
[----:B------:R0:W5:Y:S01]  /*2320*/  @!P1 LDG.E.U16 R53, [R56.64] ;  /* 0x0000000638359981 */ /* 0x000162000c1e1500 */
[----:B------:R-:W-:Y:S02]  /*2330*/  ISETP.GE.AND P1, PT, R34, UR4, PT ;  /* 0x0000000422007c0c */ /* 0x000fe4000bf26270 */
[----:B------:R-:W-:Y:S01]  /*2340*/  PRMT R154, RZ, 0x7610, R154 ;  /* 0x00007610ff9a7816 */ /* 0x000fe2000000009a */
[----:B0-----:R-:W-:-:S05]  /*2350*/  IMAD.WIDE R56, R102, 0x2, R140 ;  /* 0x0000000266387825 */ /* 0x001fca00078e028c */
[----:B------:R0:W5:Y:S02]  /*2360*/  @!P0 LDG.E.U16 R42, [R56.64] ;  /* 0x00000006382a8981 */ /* 0x000164000c1e1500 */
[----:B0-----:R-:W-:-:S05]  /*2370*/  IMAD.WIDE R56, R100, 0x2, R140 ;  /* 0x0000000264387825 */ /* 0x001fca00078e028c */
[----:B------:R0:W5:Y:S01]  /*2380*/  @!P1 LDG.E.U16 R154, [R56.64] ;  /* 0x00000006389a9981 */ /* 0x000162000c1e1500 */
[----:B------:R-:W-:Y:S02]  /*2390*/  ISETP.GE.AND P0, PT, R35, UR4, PT ;  /* 0x0000000423007c0c */ /* 0x000fe4000bf06270 */
[----:B------:R-:W-:Y:S02]  /*23a0*/  PRMT R52, RZ, 0x7610, R52 ;  /* 0x00007610ff347816 */ /* 0x000fe40000000034 */
[----:B------:R-:W-:Y:S01]  /*23b0*/  ISETP.GE.AND P1, PT, R68, UR4, PT ;  /* 0x0000000444007c0c */ /* 0x000fe2000bf26270 */
[----:B0-----:R-:W-:Y:S01]  /*23c0*/  IMAD.WIDE R56, R99, 0x2, R140 ;  /* 0x0000000263387825 */ /* 0x001fe200078e028c */
[----:B------:R-:W-:-:S07]  /*23d0*/  PRMT R39, RZ, 0x7610, R39 ;  /* 0x00007610ff277816 */ /* 0x000fce0000000027 */
        /* <DEDUP_REMOVED lines=8> */
[----:B------:R-:W-:Y:S01]  /*2460*/  ISETP.GE.AND P1, PT, R72, UR4, PT ;  /* 0x0000000448007c0c */ /* 0x000fe2000bf26270 */
[----:B------:R-:W-:Y:S01]  /*2470*/  IMAD.WIDE R58, R95, 0x2, R140 ;  /* 0x000000025f3a7825 */ /* 0x000fe200078e028c */
[----:B0-----:R-:W-:Y:S02]  /*2480*/  PRMT R56, RZ, 0x7610, R56 ;  /* 0x00007610ff387816 */ /* 0x001fe40000000038 */
[----:B------:R-:W-:-:S07]  /*2490*/  PRMT R57, RZ, 0x7610, R57 ;  /* 0x00007610ff397816 */ /* 0x000fce0000000039 */
[----:B------:R0:W5:Y:S02]  /*24a0*/  @!P0 LDG.E.U16 R56, [R58.64] ;  /* 0x000000063a388981 */ /* 0x000164000c1e1500 */
[----:B0-----:R-:W-:-:S05]  /*24b0*/  IMAD.WIDE R58, R94, 0x2, R140 ;  /* 0x000000025e3a7825 */ /* 0x001fca00078e028c */
[----:B------:R0:W5:Y:S04]  /*24c0*/  @!P1 LDG.E.U16 R57, [R58.64] ;  /* 0x000000063a399981 */ /* 0x000168000c1e1500 */
[----:B------:R-:W-:Y:S01]  /*24d0*/  BAR.SYNC.DEFER_BLOCKING 0x0 ;  /* 0x0000000000007b1d */ /* 0x000fe20000010000 */
[-C--:B------:R-:W-:Y:S02]  /*24e0*/  LOP3.LUT R77, R77, R76.reuse, RZ, 0x3c, !PT ;  /* 0x0000004c4d4d7212 */ /* 0x080fe400078e3cff */
[----:B------:R-:W-:Y:S02]  /*24f0*/  ISETP.GE.AND P0, PT, R16, UR4, PT ;  /* 0x0000000410007c0c */ /* 0x000fe4000bf06270 */
[----:B------:R-:W-:-:S04]  /*2500*/  LOP3.LUT R76, R77, R76, RZ, 0x3c, !PT ;  /* 0x0000004c4d4c7212 */ /* 0x000fc800078e3cff */
[----:B------:R-:W-:Y:S02]  /*2510*/  LOP3.LUT R77, R77, R76, RZ, 0x3c, !PT ;  /* 0x0000004c4d4d7212 */ /* 0x000fe400078e3cff */
[----:B0-----:R-:W-:Y:S02]  /*2520*/  PRMT R58, RZ, 0x7610, R58 ;  /* 0x00007610ff3a7816 */ /* 0x001fe4000000003a */
[-C--:B------:R-:W-:Y:S02]  /*2530*/  LOP3.LUT R81, R81, R80.reuse, RZ, 0x3c, !PT ;  /* 0x0000005051517212 */ /* 0x080fe400078e3cff */
[----:B------:R-:W-:Y:S02]  /*2540*/  PRMT R59, RZ, 0x7610, R59 ;  /* 0x00007610ff3b7816 */ /* 0x000fe4000000003b */
[C---:B------:R-:W-:Y:S01]  /*2550*/  LOP3.LUT R80, R81.reuse, R80, RZ, 0x3c, !PT ;  /* 0x0000005051507212 */ /* 0x040fe200078e3cff */
[----:B---3--:R-:W-:Y:S04]  /*2560*/  STS.U16 [R93], R60 ;  /* 0x0000003c5d007388 */ /* 0x008fe80000000400 */
[----:B--2---:R0:W-:Y:S01]  /*2570*/  STS.U16 [R93+0x200], R61 ;  /* 0x0002003d5d007388 */ /* 0x0041e20000000400 */
[----:B------:R-:W-:Y:S01]  /*2580*/  LOP3.LUT R81, R81, R80, RZ, 0x3c, !PT ;  /* 0x0000005051517212 */ /* 0x000fe200078e3cff */
[----:B0-----:R-:W-:-:S05]  /*2590*/  IMAD.WIDE R60, R92, 0x2, R76 ;  /* 0x000000025c3c7825 */ /* 0x001fca00078e024c */
[----:B------:R0:W2:Y:S04]  /*25a0*/  @!P0 LDG.E.U16 R58, [R60.64] ;  /* 0x000000063c3a8981 */ /* 0x0000a8000c1e1500 */
[----:B----4-:R1:W-:Y:S02]  /*25b0*/  STS.U16 [R93+0x400], R79 ;  /* 0x0004004f5d007388 */ /* 0x0103e40000000400 */
[----:B-1----:R-:W-:Y:S02]  /*25c0*/  IMAD.MOV.U32 R79, RZ, RZ, R78 ;  /* 0x000000ffff4f7224 */ /* 0x002fe400078e004e */
[----:B------:R-:W-:-:S04]  /*25d0*/  IMAD.MOV.U32 R78, RZ, RZ, R161 ;  /* 0x000000ffff4e7224 */ /* 0x000fc800078e00a1 */
[C---:B0-----:R-:W-:Y:S01]  /*25e0*/  IMAD.WIDE R60, R92.reuse, 0x2, R78 ;  /* 0x000000025c3c7825 */ /* 0x041fe200078e024e */
[-C--:B------:R-:W-:Y:S01]  /*25f0*/  LOP3.LUT R85, R85, R84.reuse, RZ, 0x3c, !PT ;  /* 0x0000005455557212 */ /* 0x080fe200078e3cff */
[----:B-----5:R0:W-:Y:S04]  /*2600*/  STS.U16 [R93+0x600], R160 ;  /* 0x000600a05d007388 */ /* 0x0201e80000000400 */
[----:B------:R1:W3:Y:S01]  /*2610*/  @!P0 LDG.E.U16 R59, [R60.64] ;  /* 0x000000063c3b8981 */ /* 0x0002e2000c1e1500 */
[----:B------:R-:W-:Y:S01]  /*2620*/  LOP3.LUT R84, R85, R84, RZ, 0x3c, !PT ;  /* 0x0000005455547212 */ /* 0x000fe200078e3cff */
[----:B0-----:R-:W-:Y:S01]  /*2630*/  IMAD.WIDE R160, R92, 0x2, R80 ;  /* 0x000000025ca07825 */ /* 0x001fe200078e0250 */
[----:B-1----:R-:W-:Y:S02]  /*2640*/  PRMT R60, RZ, 0x7610, R60 ;  /* 0x00007610ff3c7816 */ /* 0x002fe4000000003c */
[----:B------:R-:W-:-:S02]  /*2650*/  PRMT R61, RZ, 0x7610, R61 ;  /* 0x00007610ff3d7816 */ /* 0x000fc4000000003d */
[----:B------:R-:W-:Y:S02]  /*2660*/  LOP3.LUT R87, R87, R86, RZ, 0x3c, !PT ;  /* 0x0000005657577212 */ /* 0x000fe400078e3cff */
[----:B------:R0:W4:Y:S01]  /*2670*/  @!P0 LDG.E.U16 R60, [R160.64] ;  /* 0x00000006a03c8981 */ /* 0x000122000c1e1500 */
[----:B------:R-:W-:Y:S02]  /*2680*/  LOP3.LUT R85, R85, R84, RZ, 0x3c, !PT ;  /* 0x0000005455557212 */ /* 0x000fe400078e3cff */
[----:B------:R-:W-:Y:S02]  /*2690*/  LOP3.LUT R86, R87, R86, RZ, 0x3c, !PT ;  /* 0x0000005657567212 */ /* 0x000fe400078e3cff */
[----:B------:R-:W-:Y:S01]  /*26a0*/  LOP3.LUT R89, R89, R88, RZ, 0x3c, !PT ;  /* 0x0000005859597212 */ /* 0x000fe200078e3cff */
[----:B------:R1:W-:Y:S01]  /*26b0*/  STS.U16 [R93+0xa00], R62 ;  /* 0x000a003e5d007388 */ /* 0x0003e20000000400 */
[----:B0-----:R-:W-:Y:S01]  /*26c0*/  IMAD.WIDE R160, R92, 0x2, R82 ;  /* 0x000000025ca07825 */ /* 0x001fe200078e0252 */
[----:B------:R-:W-:-:S04]  /*26d0*/  LOP3.LUT R87, R87, R86, RZ, 0x3c, !PT ;  /* 0x0000005657577212 */ /* 0x000fc800078e3cff */
[----:B------:R0:W5:Y:S01]  /*26e0*/  @!P0 LDG.E.U16 R61, [R160.64] ;  /* 0x00000006a03d8981 */ /* 0x000162000c1e1500 */
[----:B-1----:R-:W-:Y:S02]  /*26f0*/  PRMT R62, RZ, 0x7610, R62 ;  /* 0x00007610ff3e7816 */ /* 0x002fe4000000003e */
[----:B------:R-:W-:Y:S01]  /*2700*/  LOP3.LUT R88, R89, R88, RZ, 0x3c, !PT ;  /* 0x0000005859587212 */ /* 0x000fe200078e3cff */
[----:B------:R1:W-:Y:S01]  /*2710*/  STS.U16 [R93+0xc00], R63 ;  /* 0x000c003f5d007388 */ /* 0x0003e20000000400 */
[----:B------:R-:W-:Y:S01]  /*2720*/  LOP3.LUT R91, R91, R90, RZ, 0x3c, !PT ;  /* 0x0000005a5b5b7212 */ /* 0x000fe200078e3cff */
[----:B0-----:R-:W-:Y:S01]  /*2730*/  IMAD.WIDE R160, R92, 0x2, R84 ;  /* 0x000000025ca07825 */ /* 0x001fe200078e0254 */
[----:B------:R-:W-:Y:S02]  /*2740*/  LOP3.LUT R89, R89, R88, RZ, 0x3c, !PT ;  /* 0x0000005859597212 */ /* 0x000fe400078e3cff */
[----:B-1----:R-:W-:Y:S02]  /*2750*/  PRMT R63, RZ, 0x7610, R63 ;  /* 0x00007610ff3f7816 */ /* 0x002fe4000000003f */
[----:B------:R0:W3:Y:S01]  /*2760*/  @!P0 LDG.E.U16 R62, [R160.64] ;  /* 0x00000006a03e8981 */ /* 0x0000e2000c1e1500 */
[----:B------:R-:W-:-:S02]  /*2770*/  LOP3.LUT R90, R91, R90, RZ, 0x3c, !PT ;  /* 0x0000005a5b5a7212 */ /* 0x000fc400078e3cff */
[----:B------:R-:W-:Y:S01]  /*2780*/  LOP3.LUT R135, R135, R134, RZ, 0x3c, !PT ;  /* 0x0000008687877212 */ /* 0x000fe200078e3cff */
[----:B------:R1:W-:Y:S01]  /*2790*/  STS.U16 [R93+0xe00], R150 ;  /* 0x000e00965d007388 */ /* 0x0003e20000000400 */
[----:B0-----:R-:W-:Y:S01]  /*27a0*/  IMAD.WIDE R160, R92, 0x2, R86 ;  /* 0x000000025ca07825 */ /* 0x001fe200078e0256 */
[----:B------:R-:W-:Y:S02]  /*27b0*/  LOP3.LUT R91, R91, R90, RZ, 0x3c, !PT ;  /* 0x0000005a5b5b7212 */ /* 0x000fe400078e3cff */
[----:B-1----:R-:W-:Y:S02]  /*27c0*/  PRMT R150, RZ, 0x7610, R150 ;  /* 0x00007610ff967816 */ /* 0x002fe40000000096 */
[----:B------:R0:W3:Y:S01]  /*27d0*/  @!P0 LDG.E.U16 R63, [R160.64] ;  /* 0x00000006a03f8981 */ /* 0x0000e2000c1e1500 */
[----:B------:R-:W-:-:S03]  /*27e0*/  LOP3.LUT R134, R135, R134, RZ, 0x3c, !PT ;  /* 0x0000008687867212 */ /* 0x000fc600078e3cff */
[----:B------:R-:W-:Y:S01]  /*27f0*/  STS.U16 [R93+0x800], R159 ;  /* 0x0008009f5d007388 */ /* 0x000fe20000000400 */
[----:B------:R-:W-:Y:S01]  /*2800*/  LOP3.LUT R137, R137, R136, RZ, 0x3c, !PT ;  /* 0x0000008889897212 */ /* 0x000fe200078e3cff */
[----:B0-----:R-:W-:Y:S02]  /*2810*/  IMAD.WIDE R160, R92, 0x2, R88 ;  /* 0x000000025ca07825 */ /* 0x001fe400078e0258 */
[----:B------:R0:W-:Y:S01]  /*2820*/  STS.U16 [R125+0x80], R151 ;  /* 0x000080977d007388 */ /* 0x0001e20000000400 */
[----:B------:R-:W-:-:S03]  /*2830*/  LOP3.LUT R135, R135, R134, RZ, 0x3c, !PT ;  /* 0x0000008687877212 */ /* 0x000fc600078e3cff */
[----:B------:R1:W3:Y:S01]  /*2840*/  @!P0 LDG.E.U16 R150, [R160.64] ;  /* 0x00000006a0968981 */ /* 0x0002e2000c1e1500 */
[----:B------:R-:W-:Y:S02]  /*2850*/  LOP3.LUT R136, R137, R136, RZ, 0x3c, !PT ;  /* 0x0000008889887212 */ /* 0x000fe400078e3cff */
[----:B0-----:R-:W-:Y:S01]  /*2860*/  PRMT R151, RZ, 0x7610, R151 ;  /* 0x00007610ff977816 */ /* 0x001fe20000000097 */
[----:B-1----:R-:W-:Y:S01]  /*2870*/  IMAD.WIDE R160, R92, 0x2, R90 ;  /* 0x000000025ca07825 */ /* 0x002fe200078e025a */
[----:B------:R0:W-:Y:S01]  /*2880*/  STS.U16 [R125+0x280], R153 ;  /* 0x000280997d007388 */ /* 0x0001e20000000400 */
[----:B------:R-:W-:-:S03]  /*2890*/  LOP3.LUT R139, R139, R138, RZ, 0x3c, !PT ;  /* 0x0000008a8b8b7212 */ /* 0x000fc600078e3cff */
[----:B------:R1:W3:Y:S01]  /*28a0*/  @!P0 LDG.E.U16 R151, [R160.64] ;  /* 0x00000006a0978981 */ /* 0x0002e2000c1e1500 */
[----:B------:R-:W-:Y:S02]  /*28b0*/  LOP3.LUT R137, R137, R136, RZ, 0x3c, !PT ;  /* 0x0000008889897212 */ /* 0x000fe400078e3cff */
[----:B0-----:R-:W-:Y:S01]  /*28c0*/  PRMT R153, RZ, 0x7610, R153 ;  /* 0x00007610ff997816 */ /* 0x001fe20000000099 */
[----:B-1----:R-:W-:Y:S01]  /*28d0*/  IMAD.WIDE R160, R92, 0x2, R134 ;  /* 0x000000025ca07825 */ /* 0x002fe200078e0286 */
[----:B------:R-:W-:Y:S01]  /*28e0*/  LOP3.LUT R138, R139, R138, RZ, 0x3c, !PT ;  /* 0x0000008a8b8a7212 */ /* 0x000fe200078e3cff */
        /* <DEDUP_REMOVED lines=9> */
[----:B------:R1:W4:Y:S01]  /*2980*/  @!P0 LDG.E.U16 R155, [R160.64] ;  /* 0x00000006a09b8981 */ /* 0x000322000c1e1500 */
[----:B------:R-:W-:Y:S02]  /*2990*/  LOP3.LUT R143, R143, R142, RZ, 0x3c, !PT ;  /* 0x0000008e8f8f7212 */ /* 0x000fe400078e3cff */
[----:B0-----:R-:W-:Y:S01]  /*29a0*/  PRMT R156, RZ, 0x7610, R156 ;  /* 0x00007610ff9c7816 */ /* 0x001fe2000000009c */
[----:B-1----:R-:W-:Y:S01]  /*29b0*/  IMAD.WIDE R160, R92, 0x2, R138 ;  /* 0x000000025ca07825 */ /* 0x002fe200078e028a */
[----:B------:R-:W-:Y:S01]  /*29c0*/  LOP3.LUT R144, R145, R144, RZ, 0x3c, !PT ;  /* 0x0000009091907212 */ /* 0x000fe200078e3cff */
[----:B------:R0:W-:Y:S01]  /*29d0*/  STS.U16 [R125+0x880], R158 ;  /* 0x0008809e7d007388 */ /* 0x0001e20000000400 */
[----:B------:R-:W-:-:S03]  /*29e0*/  LOP3.LUT R147, R147, R146, RZ, 0x3c, !PT ;  /* 0x0000009293937212 */ /* 0x000fc600078e3cff */
[----:B------:R1:W5:Y:S01]  /*29f0*/  @!P0 LDG.E.U16 R156, [R160.64] ;  /* 0x00000006a09c8981 */ /* 0x000362000c1e1500 */
        /* <DEDUP_REMOVED lines=10> */
[C---:B------:R-:W-:Y:S01]  /*2aa0*/  LOP3.LUT R148, R149.reuse, R148, RZ, 0x3c, !PT ;  /* 0x0000009495947212 */ /* 0x040fe200078e3cff */
[----:B------:R0:W-:Y:S04]  /*2ab0*/  STS.U16 [R125+0xc80], R154 ;  /* 0x000c809a7d007388 */ /* 0x0001e80000000400 */
[----:B------:R1:W5:Y:S01]  /*2ac0*/  @!P0 LDG.E.U16 R157, [R160.64] ;  /* 0x00000006a09d8981 */ /* 0x000362000c1e1500 */
[----:B------:R-:W-:-:S02]  /*2ad0*/  LOP3.LUT R149, R149, R148, RZ, 0x3c, !PT ;  /* 0x0000009495957212 */ /* 0x000fc400078e3cff */
[----:B0-----:R-:W-:Y:S01]  /*2ae0*/  PRMT R154, RZ, 0x7610, R154 ;  /* 0x00007610ff9a7816 */ /* 0x001fe2000000009a */
[----:B-1----:R-:W-:Y:S01]  /*2af0*/  IMAD.WIDE R160, R92, 0x2, R146 ;  /* 0x000000025ca07825 */ /* 0x002fe200078e0292 */
[----:B------:R-:W-:-:S04]  /*2b00*/  PRMT R159, RZ, 0x7610, R159 ;  /* 0x00007610ff9f7816 */ /* 0x000fc8000000009f */
[----:B------:R0:W5:Y:S01]  /*2b10*/  @!P0 LDG.E.U16 R154, [R160.64] ;  /* 0x00000006a09a8981 */ /* 0x000162000c1e1500 */
[----:B------:R-:W-:Y:S01]  /*2b20*/  PRMT R162, RZ, 0x7610, R162 ;  /* 0x00007610ffa27816 */ /* 0x000fe200000000a2 */
[----:B0-----:R-:W-:-:S05]  /*2b30*/  IMAD.WIDE R160, R92, 0x2, R148 ;  /* 0x000000025ca07825 */ /* 0x001fca00078e0294 */
[----:B------:R0:W5:Y:S02]  /*2b40*/  @!P0 LDG.E.U16 R159, [R160.64] ;  /* 0x00000006a09f8981 */ /* 0x000164000c1e1500 */
[----:B0-----:R-:W-:Y:S02]  /*2b50*/  IMAD.MOV.U32 R160, RZ, RZ, R41 ;  /* 0x000000ffffa07224 */ /* 0x001fe400078e0029 */
[----:B------:R-:W-:-:S04]  /*2b60*/  IMAD.MOV.U32 R161, RZ, RZ, R40 ;  /* 0x000000ffffa17224 */ /* 0x000fc800078e0028 */
[----:B------:R-:W-:-:S05]  /*2b70*/  IMAD.WIDE R40, R92, 0x2, R160 ;  /* 0x000000025c287825 */ /* 0x000fca00078e02a0 */
[----:B------:R-:W5:Y:S04]  /*2b80*/  @!P0 LDG.E.U16 R162, [R40.64] ;  /* 0x0000000628a28981 */ /* 0x000f68000c1e1500 */
[----:B------:R-:W-:Y:S04]  /*2b90*/  STS.U16 [R125+0xe80], R152 ;  /* 0x000e80987d007388 */ /* 0x000fe80000000400 */
        /* <DEDUP_REMOVED lines=16> */
[----:B--2---:R-:W-:Y:S04]  /*2ca0*/  STS.U16 [R93+0x1000], R58 ;  /* 0x0010003a5d007388 */ /* 0x004fe80000000400 */
[----:B---3--:R-:W-:Y:S04]  /*2cb0*/  STS.U16 [R93+0x1400], R153 ;  /* 0x001400995d007388 */ /* 0x008fe80000000400 */
[----:B------:R-:W-:Y:S04]  /*2cc0*/  STS.U16 [R125+0x1080], R59 ;  /* 0x0010803b7d007388 */ /* 0x000fe80000000400 */
[----:B----4-:R-:W-:Y:S04]  /*2cd0*/  STS.U16 [R125+0x1480], R155 ;  /* 0x0014809b7d007388 */ /* 0x010fe80000000400 */
[----:B------:R-:W-:Y:S04]  /*2ce0*/  STS.U16 [R126+0x1100], R60 ;  /* 0x0011003c7e007388 */ /* 0x000fe80000000400 */
[----:B-----5:R-:W-:Y:S04]  /*2cf0*/  STS.U16 [R126+0x1500], R156 ;  /* 0x0015009c7e007388 */ /* 0x020fe80000000400 */
        /* <DEDUP_REMOVED lines=10> */
[----:B------:R-:W-:Y:S06]  /*2da0*/  BAR.SYNC.DEFER_BLOCKING 0x0 ;  /* 0x0000000000007b1d */ /* 0x000fec0000010000 */
[----:B------:R-:W-:Y:S04]  /*2db0*/  LDSM.16.MT88.4 R60, [R8] ;  /* 0x00000000083c783b */ /* 0x000fe80000004200 */
[----:B------:R-:W0:Y:S04]  /*2dc0*/  LDSM.16.M88.4 R36, [R7+0x1000] ;  /* 0x001000000724783b */ /* 0x000e280000000200 */
[----:B------:R-:W1:Y:S04]  /*2dd0*/  LDSM.16.M88.4 R40, [R7+0x1400] ;  /* 0x001400000728783b */ /* 0x000e680000000200 */
[----:B------:R-:W2:Y:S04]  /*2de0*/  LDSM.16.MT88.4 R44, [R8+0x400] ;  /* 0x00040000082c783b */ /* 0x000ea80000004200 */
[----:B------:R-:W-:Y:S04]  /*2df0*/  LDSM.16.MT88.4 R52, [R8+0x800] ;  /* 0x000800000834783b */ /* 0x000fe80000004200 */
[----:B------:R-:W3:Y:S01]  /*2e00*/  LDSM.16.M88.4 R56, [R132+0x1000] ;  /* 0x001000008438783b */ /* 0x000ee20000000200 */
[C---:B0-----:R-:W-:Y:S08]  /*2e10*/  HMMA.16816.F32.BF16 R48, R60.reuse, R36, R48 ;  /* 0x000000243c30723c */ /* 0x041ff00000041830 */
[----:B-1----:R-:W-:Y:S01]  /*2e20*/  HMMA.16816.F32.BF16 R64, R60, R40, R64 ;  /* 0x000000283c40723c */ /* 0x002fe20000041840 */
[----:B------:R-:W0:-:S15]  /*2e30*/  LDSM.16.M88.4 R60, [R132+0x1400] ;  /* 0x00140000843c783b */ /* 0x000e1e0000000200 */
[C---:B--2---:R-:W-:Y:S01]  /*2e40*/  HMMA.16816.F32.BF16 R48, R44.reuse, R38, R48 ;  /* 0x000000262c30723c */ /* 0x044fe20000041830 */
[----:B------:R-:W1:Y:S07]  /*2e50*/  LDSM.16.MT88.4 R36, [R8+0xc00] ;  /* 0x000c00000824783b */ /* 0x000e6e0000004200 */
[----:B------:R-:W-:Y:S01]  /*2e60*/  HMMA.16816.F32.BF16 R64, R44, R42, R64 ;  /* 0x0000002a2c40723c */ /* 0x000fe20000041840 */
[----:B------:R-:W-:-:S15]  /*2e70*/  IADD3 R133, R133, -0x1, RZ ;  /* 0xffffffff85857810 */ /* 0x000fde0007ffe0ff */
[C---:B---3--:R-:W-:Y:S08]  /*2e80*/  HMMA.16816.F32.BF16 R48, R52.reuse, R56, R48 ;  /* 0x000000383430723c */ /* 0x048ff00000041830 */
[----:B0-----:R-:W-:Y:S01]  /*2e90*/  HMMA.16816.F32.BF16 R64, R52, R60, R64 ;  /* 0x0000003c3440723c */ /* 0x001fe20000041840 */
[----:B------:R-:W-:-:S04]  /*2ea0*/  IMAD.WIDE R42, R74, 0x2, R146 ;  /* 0x000000024a2a7825 */ /* 0x000fc800078e0292 */
[----:B------:R-:W-:Y:S02]  /*2eb0*/  IMAD.MOV.U32 R147, RZ, RZ, R42 ;  /* 0x000000ffff937224 */ /* 0x000fe400078e002a */
[----:B------:R-:W-:Y:S02]  /*2ec0*/  IMAD.MOV.U32 R146, RZ, RZ, R43 ;  /* 0x000000ffff927224 */ /* 0x000fe400078e002b */
[----:B------:R-:W-:Y:S01]  /*2ed0*/  IMAD.WIDE R42, R74, 0x2, R142 ;  /* 0x000000024a2a7825 */ /* 0x000fe200078e028e */
[----:B------:R-:W-:-:S03]  /*2ee0*/  ISETP.NE.U32.AND P0, PT, R133, RZ, PT ;  /* 0x000000ff8500720c */ /* 0x000fc60003f05070 */
[----:B------:R-:W-:Y:S02]  /*2ef0*/  IMAD.MOV.U32 R143, RZ, RZ, R42 ;  /* 0x000000ffff8f7224 */ /* 0x000fe400078e002a */
[----:B------:R-:W-:Y:S02]  /*2f00*/  IMAD.MOV.U32 R142, RZ, RZ, R43 ;  /* 0x000000ffff8e7224 */ /* 0x000fe400078e002b */
[----:B------:R-:W-:-:S04]  /*2f10*/  IMAD.WIDE R46, R74, 0x2, R148 ;  /* 0x000000024a2e7825 */ /* 0x000fc800078e0294 */
[----:B------:R-:W-:-:S04]  /*2f20*/  IMAD.WIDE R44, R74, 0x2, R144 ;  /* 0x000000024a2c7825 */ /* 0x000fc800078e0290 */
[----:B------:R-:W-:Y:S01]  /*2f30*/  IMAD.WIDE R42, R74, 0x2, R134 ;  /* 0x000000024a2a7825 */ /* 0x000fe200078e0286 */
[C---:B-1----:R-:W-:Y:S03]  /*2f40*/  HMMA.16816.F32.BF16 R48, R36.reuse, R58, R48 ;  /* 0x0000003a2430723c */ /* 0x042fe60000041830 */
[----:B------:R-:W-:Y:S02]  /*2f50*/  IMAD.MOV.U32 R149, RZ, RZ, R46 ;  /* 0x000000ffff957224 */ /* 0x000fe400078e002e */
[----:B------:R-:W-:Y:S02]  /*2f60*/  IMAD.MOV.U32 R148, RZ, RZ, R47 ;  /* 0x000000ffff947224 */ /* 0x000fe400078e002f */
[----:B------:R-:W-:Y:S01]  /*2f70*/  IMAD.MOV.U32 R145, RZ, RZ, R44 ;  /* 0x000000ffff917224 */ /* 0x000fe200078e002c */
[----:B------:R-:W-:Y:S01]  /*2f80*/  HMMA.16816.F32.BF16 R64, R36, R62, R64 ;  /* 0x0000003e2440723c */ /* 0x000fe20000041840 */
[----:B------:R-:W-:-:S02]  /*2f90*/  IMAD.MOV.U32 R144, RZ, RZ, R45 ;  /* 0x000000ffff907224 */ /* 0x000fc400078e002d */
[----:B------:R-:W-:Y:S02]  /*2fa0*/  IMAD.MOV.U32 R135, RZ, RZ, R42 ;  /* 0x000000ffff877224 */ /* 0x000fe400078e002a */
[----:B------:R-:W-:Y:S02]  /*2fb0*/  IMAD.MOV.U32 R134, RZ, RZ, R43 ;  /* 0x000000ffff867224 */ /* 0x000fe400078e002b */
[----:B------:R-:W-:-:S04]  /*2fc0*/  IMAD.WIDE R46, R74, 0x2, R138 ;  /* 0x000000024a2e7825 */ /* 0x000fc800078e028a */
[----:B------:R-:W-:-:S04]  /*2fd0*/  IMAD.WIDE R44, R74, 0x2, R136 ;  /* 0x000000024a2c7825 */ /* 0x000fc800078e0288 */
[----:B------:R-:W-:-:S04]  /*2fe0*/  IMAD.WIDE R42, R74, 0x2, R88 ;  /* 0x000000024a2a7825 */ /* 0x000fc800078e0258 */
[----:B------:R-:W-:Y:S01]  /*2ff0*/  IMAD.WIDE R36, R74, 0x2, R80 ;  /* 0x000000024a247825 */ /* 0x000fe200078e0250 */
[----:B------:R-:W-:-:S03]  /*3000*/  UIADD3 UR4, UR4, -0x40, URZ ;  /* 0xffffffc004047890 */ /* 0x000fc6000fffe03f */
[----:B------:R-:W-:-:S04]  /*3010*/  IMAD.WIDE R160, R74, 0x2, R160 ;  /* 0x000000024aa07825 */ /* 0x000fc800078e02a0 */
[----:B------:R-:W-:Y:S02]  /*3020*/  IMAD.MOV.U32 R139, RZ, RZ, R46 ;  /* 0x000000ffff8b7224 */ /* 0x000fe400078e002e */
[----:B------:R-:W-:Y:S02]  /*3030*/  IMAD.MOV.U32 R138, RZ, RZ, R47 ;  /* 0x000000ffff8a7224 */ /* 0x000fe400078e002f */
[----:B------:R-:W-:Y:S02]  /*3040*/  IMAD.MOV.U32 R137, RZ, RZ, R44 ;  /* 0x000000ffff897224 */ /* 0x000fe400078e002c */
[----:B------:R-:W-:Y:S02]  /*3050*/  IMAD.MOV.U32 R136, RZ, RZ, R45 ;  /* 0x000000ffff887224 */ /* 0x000fe400078e002d */
[----:B------:R-:W-:Y:S02]  /*3060*/  IMAD.MOV.U32 R89, RZ, RZ, R42 ;  /* 0x000000ffff597224 */ /* 0x000fe400078e002a */
[----:B------:R-:W-:-:S02]  /*3070*/  IMAD.MOV.U32 R88, RZ, RZ, R43 ;  /* 0x000000ffff587224 */ /* 0x000fc400078e002b */
[----:B------:R-:W-:Y:S02]  /*3080*/  IMAD.MOV.U32 R81, RZ, RZ, R36 ;  /* 0x000000ffff517224 */ /* 0x000fe400078e0024 */
[----:B------:R-:W-:Y:S02]  /*3090*/  IMAD.MOV.U32 R80, RZ, RZ, R37 ;  /* 0x000000ffff507224 */ /* 0x000fe400078e0025 */
[----:B------:R-:W-:-:S04]  /*30a0*/  IMAD.WIDE R78, R74, 0x2, R78 ;  /* 0x000000024a4e7825 */ /* 0x000fc800078e024e */
[----:B------:R-:W-:-:S04]  /*30b0*/  IMAD.WIDE R46, R74, 0x2, R90 ;  /* 0x000000024a2e7825 */ /* 0x000fc800078e025a */
[----:B------:R-:W-:-:S04]  /*30c0*/  IMAD.WIDE R44, R74, 0x2, R86 ;  /* 0x000000024a2c7825 */ /* 0x000fc800078e0256 */
[----:B------:R-:W-:-:S04]  /*30d0*/  IMAD.WIDE R42, R74, 0x2, R84 ;  /* 0x000000024a2a7825 */ /* 0x000fc800078e0254 */
        /* <DEDUP_REMOVED lines=8> */
[----:B------:R-:W-:-:S04]  /*3160*/  IMAD.WIDE R82, R74, 0x2, R82 ;  /* 0x000000024a527825 */ /* 0x000fc800078e0252 */
[----:B------:R-:W-:Y:S02]  /*3170*/  IMAD.MOV.U32 R85, RZ, RZ, R42 ;  /* 0x000000ffff557224 */ /* 0x000fe400078e002a */
[----:B------:R-:W-:Y:S02]  /*3180*/  IMAD.MOV.U32 R84, RZ, RZ, R43 ;  /* 0x000000ffff547224 */ /* 0x000fe400078e002b */
[----:B------:R-:W-:-:S04]  /*3190*/  IMAD.WIDE R140, R75, 0x2, R140 ;  /* 0x000000024b8c7825 */ /* 0x000fc800078e028c */
[----:B------:R-:W-:Y:S02]  /*31a0*/  IMAD.MOV.U32 R78, RZ, RZ, R79 ;  /* 0x000000ffff4e7224 */ /* 0x000fe400078e004f */
[----:B------:R-:W-:Y:S02]  /*31b0*/  IMAD.MOV.U32 R77, RZ, RZ, R36 ;  /* 0x000000ffff4d7224 */ /* 0x000fe400078e0024 */
[----:B------:R-:W-:Y:S01]  /*31c0*/  IMAD.MOV.U32 R76, RZ, RZ, R37 ;  /* 0x000000ffff4c7224 */ /* 0x000fe200078e0025 */
[----:B------:R-:W-:Y:S01]  /*31d0*/  @!P0 CALL.REL.NOINC `(.L_x_1) ;  /* 0x0000001000008944 */ /* 0x000fe20003c00000 */
[----:B------:R-:W-:Y:S05]  /*31e0*/  BRA `(.L_x_2) ;  /* 0xffffeae000007947 */ /* 0x000fea000383ffff */
.L_x_1:
[----:B------:R-:W-:Y:S02]  /*31f0*/  F2FP.BF16.PACK_AB R51, R67, R51 ;  /* 0x000000334333723e */ /* 0x000fe400000010ff */
[----:B------:R-:W-:Y:S02]  /*3200*/  F2FP.BF16.PACK_AB R50, R66, R50 ;  /* 0x000000324232723e */ /* 0x000fe400000010ff */
[----:B------:R-:W-:Y:S02]  /*3210*/  F2FP.BF16.PACK_AB R49, R65, R49 ;  /* 0x000000314131723e */ /* 0x000fe400000010ff */
[----:B------:R-:W-:-:S02]  /*3220*/  F2FP.BF16.PACK_AB R48, R64, R48 ;  /* 0x000000304030723e */ /* 0x000fc400000010ff */
.L_x_0:
[----:B------:R-:W-:Y:S01]  /*3230*/  BAR.SYNC.DEFER_BLOCKING 0x0 ;  /* 0x0000000000007b1d */ /* 0x000fe20000010000 */
[----:B------:R-:W-:Y:S01]  /*3240*/  IMAD.SHL.U32 R7, R0, 0x10, RZ ;  /* 0x0000001000077824 */ /* 0x000fe200078e00ff */
[----:B------:R-:W-:Y:S01]  /*3250*/  ISETP.NE.U32.AND P0, PT, R3, RZ, PT ;  /* 0x000000ff0300720c */ /* 0x000fe20003f05070 */
[----:B------:R-:W-:Y:S01]  /*3260*/  IMAD.SHL.U32 R2, R2, 0x4, RZ ;  /* 0x0000000402027824 */ /* 0x000fe200078e00ff */
[----:B------:R-:W-:-:S02]  /*3270*/  LOP3.LUT R0, R0, 0x18, RZ, 0xc0, !PT ;  /* 0x0000001800007812 */ /* 0x000fc400078ec0ff */
[----:B------:R-:W-:Y:S02]  /*3280*/  LOP3.LUT R9, R7, 0x70, RZ, 0xc0, !PT ;  /* 0x0000007007097812 */ /* 0x000fe400078ec0ff */
[----:B------:R-:W-:Y:S02]  /*3290*/  SEL R7, RZ, 0x208, !P0 ;  /* 0x00000208ff077807 */ /* 0x000fe40004000000 */
[----:B------:R-:W-:Y:S01]  /*32a0*/  ISETP.GE.AND P0, PT, R6, c[0x0][0x178], PT ;  /* 0x00005e0006007a0c */ /* 0x000fe20003f06270 */
[----:B------:R-:W-:Y:S01]  /*32b0*/  IMAD R8, R0, 0x20, R9 ;  /* 0x0000002000087824 */ /* 0x000fe200078e0209 */
[----:B------:R-:W-:Y:S01]  /*32c0*/  LOP3.LUT R2, R7, R2, RZ, 0x3c, !PT ;  /* 0x0000000207027212 */ /* 0x000fe200078e3cff */
[----:B------:R-:W-:Y:S01]  /*32d0*/  IMAD R6, R6, c[0x0][0x194], RZ ;  /* 0x0000650006067a24 */ /* 0x000fe200078e02ff */
[----:B------:R-:W-:Y:S01]  /*32e0*/  LOP3.LUT R10, R5, 0x6, R4, 0xfe, !PT ;  /* 0x00000006050a7812 */ /* 0x000fe200078efe04 */
[----:B------:R-:W-:Y:S01]  /*32f0*/  IMAD R3, R3, 0x4, R8 ;  /* 0x0000000403037824 */ /* 0x000fe200078e0208 */
[----:B------:R-:W-:-:S02]  /*3300*/  LOP3.LUT R7, R2, 0x4, RZ, 0x3c, !PT ;  /* 0x0000000402077812 */ /* 0x000fc400078e3cff */
[----:B------:R-:W-:Y:S02]  /*3310*/  LEA R16, P2, R6, c[0x0][0x170], 0x1 ;  /* 0x00005c0006107a11 */ /* 0x000fe400078408ff */
[----:B------:R-:W-:Y:S02]  /*3320*/  LEA.HI R8, R0, R3, RZ, 0x1f ;  /* 0x0000000300087211 */ /* 0x000fe400078ff8ff */
[----:B------:R-:W-:Y:S01]  /*3330*/  LOP3.LUT R3, R5, R4, RZ, 0xfc, !PT ;  /* 0x0000000405037212 */ /* 0x000fe200078efcff */
[----:B------:R-:W-:Y:S01]  /*3340*/  STS [R2], R48 ;  /* 0x0000003002007388 */ /* 0x000fe20000000800 */
[C---:B------:R-:W-:Y:S02]  /*3350*/  LOP3.LUT R9, R8.reuse, 0x4, RZ, 0x3c, !PT ;  /* 0x0000000408097812 */ /* 0x040fe400078e3cff */
[C---:B------:R-:W-:Y:S01]  /*3360*/  LOP3.LUT R11, R8.reuse, 0x8, RZ, 0x3c, !PT ;  /* 0x00000008080b7812 */ /* 0x040fe200078e3cff */
[----:B------:R0:W-:Y:S01]  /*3370*/  STS [R2+0x80], R49 ;  /* 0x0000803102007388 */ /* 0x0001e20000000800 */
[----:B------:R-:W-:-:S02]  /*3380*/  LOP3.LUT R12, R8, 0xc, RZ, 0x3c, !PT ;  /* 0x0000000c080c7812 */ /* 0x000fc400078e3cff */
[C---:B------:R-:W-:Y:S01]  /*3390*/  ISETP.LT.AND P1, PT, R3.reuse, c[0x0][0x17c], !P0 ;  /* 0x00005f0003007a0c */ /* 0x040fe20004721270 */
[----:B------:R-:W-:Y:S01]  /*33a0*/  STS [R7+0x100], R50 ;  /* 0x0001003207007388 */ /* 0x000fe20000000800 */
[----:B------:R-:W-:Y:S01]  /*33b0*/  IMAD R3, R3, c[0x0][0x198], RZ ;  /* 0x0000660003037a24 */ /* 0x000fe200078e02ff */
[----:B------:R-:W-:Y:S02]  /*33c0*/  LEA.HI.X.SX32 R18, R6, c[0x0][0x174], 0x1, P2 ;  /* 0x00005d0006127a11 */ /* 0x000fe400010f0eff */
[----:B------:R1:W-:Y:S01]  /*33d0*/  STS [R7+0x180], R51 ;  /* 0x0001803307007388 */ /* 0x0003e20000000800 */
[C-C-:B------:R-:W-:Y:S02]  /*33e0*/  LOP3.LUT R13, R5.reuse, 0xc, R4.reuse, 0xfe, !PT ;  /* 0x0000000c050d7812 */ /* 0x140fe400078efe04 */
[C-C-:B0-----:R-:W-:Y:S01]  /*33f0*/  LOP3.LUT R2, R5.reuse, 0x2, R4.reuse, 0xfe, !PT ;  /* 0x0000000205027812 */ /* 0x141fe200078efe04 */
[----:B------:R-:W-:Y:S01]  /*3400*/  BAR.SYNC.DEFER_BLOCKING 0x0 ;  /* 0x0000000000007b1d */ /* 0x000fe20000010000 */
[----:B------:R-:W-:Y:S01]  /*3410*/  LOP3.LUT R0, R5, 0xe, R4, 0xfe, !PT ;  /* 0x0000000e05007812 */ /* 0x000fe200078efe04 */
[----:B------:R-:W-:Y:S01]  /*3420*/  IMAD R14, R13, c[0x0][0x198], RZ ;  /* 0x000066000d0e7a24 */ /* 0x000fe200078e02ff */
[C---:B------:R-:W-:Y:S01]  /*3430*/  ISETP.LT.AND P4, PT, R2.reuse, c[0x0][0x17c], !P0 ;  /* 0x00005f0002007a0c */ /* 0x040fe20004781270 */
[----:B-1----:R-:W-:Y:S01]  /*3440*/  IMAD R7, R2, c[0x0][0x198], RZ ;  /* 0x0000660002077a24 */ /* 0x002fe200078e02ff */
[----:B------:R-:W-:Y:S01]  /*3450*/  LEA R2, P2, R3, R16, 0x1 ;  /* 0x0000001003027211 */ /* 0x000fe200078408ff */
[----:B------:R-:W-:-:S03]  /*3460*/  IMAD R15, R0, c[0x0][0x198], RZ ;  /* 0x00006600000f7a24 */ /* 0x000fc600078e02ff */
[----:B------:R-:W-:Y:S02]  /*3470*/  LEA R6, P3, R7, R16, 0x1 ;  /* 0x0000001007067211 */ /* 0x000fe400078608ff */
[-C--:B------:R-:W-:Y:S02]  /*3480*/  LEA.HI.X.SX32 R3, R3, R18.reuse, 0x1, P2 ;  /* 0x0000001203037211 */ /* 0x080fe400010f0eff */
[----:B------:R-:W-:Y:S01]  /*3490*/  LEA.HI.X.SX32 R7, R7, R18, 0x1, P3 ;  /* 0x0000001207077211 */ /* 0x000fe200018f0eff */
[----:B------:R0:W1:Y:S04]  /*34a0*/  LDS R17, [R8] ;  /* 0x0000000008117984 */ /* 0x0000680000000800 */
[----:B------:R2:W3:Y:S04]  /*34b0*/  LDS R19, [R9] ;  /* 0x0000000009137984 */ /* 0x0004e80000000800 */
[----:B------:R4:W5:Y:S01]  /*34c0*/  LDS R21, [R11] ;  /* 0x000000000b157984 */ /* 0x0009620000000800 */
[----:B0-----:R-:W-:-:S03]  /*34d0*/  LOP3.LUT R8, R5, 0x8, R4, 0xfe, !PT ;  /* 0x0000000805087812 */ /* 0x001fc600078efe04 */
[----:B------:R0:W5:Y:S01]  /*34e0*/  LDS R23, [R12] ;  /* 0x000000000c177984 */ /* 0x0001620000000800 */
[C-C-:B--2---:R-:W-:Y:S02]  /*34f0*/  LOP3.LUT R9, R5.reuse, 0xa, R4.reuse, 0xfe, !PT ;  /* 0x0000000a05097812 */ /* 0x144fe400078efe04 */
[----:B------:R-:W-:Y:S01]  /*3500*/  LOP3.LUT R4, R5, 0x4, R4, 0xfe, !PT ;  /* 0x0000000405047812 */ /* 0x000fe200078efe04 */
[C---:B----4-:R-:W-:Y:S01]  /*3510*/  IMAD R11, R8.reuse, c[0x0][0x198], RZ ;  /* 0x00006600080b7a24 */ /* 0x050fe200078e02ff */
[----:B------:R-:W-:Y:S02]  /*3520*/  ISETP.LT.AND P3, PT, R8, c[0x0][0x17c], !P0 ;  /* 0x00005f0008007a0c */ /* 0x000fe40004761270 */
[C---:B------:R-:W-:Y:S01]  /*3530*/  ISETP.LT.AND P5, PT, R4.reuse, c[0x0][0x17c], !P0 ;  /* 0x00005f0004007a0c */ /* 0x040fe200047a1270 */
[----:B------:R-:W-:Y:S02]  /*3540*/  IMAD R5, R4, c[0x0][0x198], RZ ;  /* 0x0000660004057a24 */ /* 0x000fe400078e02ff */
[----:B0-----:R-:W-:-:S03]  /*3550*/  IMAD R12, R9, c[0x0][0x198], RZ ;  /* 0x00006600090c7a24 */ /* 0x001fc600078e02ff */
[----:B------:R-:W-:-:S04]  /*3560*/  LEA R4, P6, R5, R16, 0x1 ;  /* 0x0000001005047211 */ /* 0x000fc800078c08ff */
[----:B------:R-:W-:Y:S02]  /*3570*/  LEA.HI.X.SX32 R5, R5, R18, 0x1, P6 ;  /* 0x0000001205057211 */ /* 0x000fe400030f0eff */
[-C--:B------:R-:W-:Y:S01]  /*3580*/  LEA R8, P6, R12, R16.reuse, 0x1 ;  /* 0x000000100c087211 */ /* 0x080fe200078c08ff */
[----:B-1----:R0:W-:Y:S04]  /*3590*/  @P1 STG.E.U16 [R2.64], R17 ;  /* 0x0000001102001986 */ /* 0x0021e8000c101506 */
[----:B---3--:R1:W-:Y:S01]  /*35a0*/  @P4 STG.E.U16 [R6.64], R19 ;  /* 0x0000001306004986 */ /* 0x0083e2000c101506 */
[C---:B------:R-:W-:Y:S01]  /*35b0*/  ISETP.LT.AND P4, PT, R10.reuse, c[0x0][0x17c], !P0 ;  /* 0x00005f000a007a0c */ /* 0x040fe20004781270 */
[----:B------:R-:W-:Y:S02]  /*35c0*/  IMAD R10, R10, c[0x0][0x198], RZ ;  /* 0x000066000a0a7a24 */ /* 0x000fe400078e02ff */
[----:B-----5:R2:W-:Y:S03]  /*35d0*/  @P5 STG.E.U16 [R4.64], R21 ;  /* 0x0000001504005986 */ /* 0x0205e6000c101506 */
[----:B0-----:R-:W-:-:S02]  /*35e0*/  LEA R2, P1, R10, R16, 0x1 ;  /* 0x000000100a027211 */ /* 0x001fc400078208ff */
[----:B------:R-:W-:Y:S02]  /*35f0*/  PRMT R17, R17, 0x7632, R17 ;  /* 0x0000763211117816 */ /* 0x000fe40000000011 */
[C---:B-1----:R-:W-:Y:S02]  /*3600*/  LEA R6, P2, R11.reuse, R16, 0x1 ;  /* 0x000000100b067211 */ /* 0x042fe400078408ff */
[----:B------:R-:W-:Y:S02]  /*3610*/  LEA.HI.X.SX32 R3, R10, R18, 0x1, P1 ;  /* 0x000000120a037211 */ /* 0x000fe400008f0eff */
[----:B------:R-:W-:Y:S02]  /*3620*/  LEA R10, P1, R14, R16, 0x1 ;  /* 0x000000100e0a7211 */ /* 0x000fe400078208ff */
[----:B------:R-:W-:Y:S01]  /*3630*/  LEA.HI.X.SX32 R7, R11, R18, 0x1, P2 ;  /* 0x000000120b077211 */ /* 0x000fe200010f0eff */
[----:B------:R0:W-:Y:S01]  /*3640*/  @P4 STG.E.U16 [R2.64], R23 ;  /* 0x0000001702004986 */ /* 0x0001e2000c101506 */
[----:B------:R-:W-:-:S02]  /*3650*/  ISETP.LT.AND P2, PT, R9, c[0x0][0x17c], !P0 ;  /* 0x00005f0009007a0c */ /* 0x000fc40004741270 */
[-C--:B------:R-:W-:Y:S01]  /*3660*/  LEA.HI.X.SX32 R11, R14, R18.reuse, 0x1, P1 ;  /* 0x000000120e0b7211 */ /* 0x080fe200008f0eff */
[----:B------:R0:W-:Y:S01]  /*3670*/  @P3 STG.E.U16 [R6.64], R17 ;  /* 0x0000001106003986 */ /* 0x0001e2000c101506 */
[----:B------:R-:W-:Y:S02]  /*3680*/  ISETP.LT.AND P1, PT, R13, c[0x0][0x17c], !P0 ;  /* 0x00005f000d007a0c */ /* 0x000fe40004721270 */
[----:B------:R-:W-:Y:S02]  /*3690*/  ISETP.LT.AND P0, PT, R0, c[0x0][0x17c], !P0 ;  /* 0x00005f0000007a0c */ /* 0x000fe40004701270 */
[----:B------:R-:W-:Y:S02]  /*36a0*/  LEA.HI.X.SX32 R9, R12, R18, 0x1, P6 ;  /* 0x000000120c097211 */ /* 0x000fe400030f0eff */
[----:B------:R-:W-:Y:S02]  /*36b0*/  PRMT R19, R19, 0x7632, R19 ;  /* 0x0000763213137816 */ /* 0x000fe40000000013 */
[----:B--2---:R-:W-:-:S02]  /*36c0*/  PRMT R5, R21, 0x7632, R5 ;  /* 0x0000763215057816 */ /* 0x004fc40000000005 */
[C---:B------:R-:W-:Y:S01]  /*36d0*/  LEA R12, P6, R15.reuse, R16, 0x1 ;  /* 0x000000100f0c7211 */ /* 0x040fe200078c08ff */
[----:B------:R0:W-:Y:S03]  /*36e0*/  @P2 STG.E.U16 [R8.64], R19 ;  /* 0x0000001308002986 */ /* 0x0001e6000c101506 */
[----:B------:R-:W-:Y:S01]  /*36f0*/  LEA.HI.X.SX32 R13, R15, R18, 0x1, P6 ;  /* 0x000000120f0d7211 */ /* 0x000fe200030f0eff */
[----:B------:R0:W-:Y:S01]  /*3700*/  @P1 STG.E.U16 [R10.64], R5 ;  /* 0x000000050a001986 */ /* 0x0001e2000c101506 */
[----:B------:R-:W-:Y:S07]  /*3710*/  @!P0 EXIT ;  /* 0x000000000000894d */ /* 0x000fee0003800000 */
[----:B0-----:R-:W-:-:S05]  /*3720*/  PRMT R6, R23, 0x7632, R6 ;  /* 0x0000763217067816 */ /* 0x001fca0000000006 */
[----:B------:R-:W-:Y:S01]  /*3730*/  STG.E.U16 [R12.64], R6 ;  /* 0x000000060c007986 */ /* 0x000fe2000c101506 */
[----:B------:R-:W-:Y:S05]  /*3740*/  EXIT ;  /* 0x000000000000794d */ /* 0x000fea0003800000 */
.L_x_3:
[----:B------:R-:W-:-:S00]  /*3750*/  BRA `(.L_x_3) ;  /* 0xfffffff000007947 */ /* 0x000fc0000383ffff */
[----:B------:R-:W-:-:S00]  /*3760*/  NOP ;  /* 0x0000000000007918 */ /* 0x000fc00000000000 */
        /* <DEDUP_REMOVED lines=9> */
.L_x_4:


//--------------------- .nv.shared.matmul_kernel  --------------------------
	.section	.nv.shared.matmul_kernel,"aw",@nobits
	.sectionflags	@""
	.align	16
